//
// Generated by NVIDIA NVVM Compiler
//
// Compiler Build ID: CL-36424714
// Cuda compilation tools, release 13.0, V13.0.88
// Based on NVVM 20.0.0
//

.version 9.0
.target sm_100
.address_size 64

	// .globl	_Z15integrateBodiesP6float4S0_S0_S0_P7ushort2S0_PfPbffS_jjjj
.extern .shared .align 16 .b8 s[];
.global .align 4 .b8 __cudart_i2opi_f[24] = {65, 144, 67, 60, 153, 149, 98, 219, 192, 221, 52, 245, 209, 87, 39, 252, 41, 21, 68, 78, 110, 131, 249, 162};

.visible .entry _Z15integrateBodiesP6float4S0_S0_S0_P7ushort2S0_PfPbffS_jjjj(
	.param .u64 .ptr .align 1 _Z15integrateBodiesP6float4S0_S0_S0_P7ushort2S0_PfPbffS_jjjj_param_0,
	.param .u64 .ptr .align 1 _Z15integrateBodiesP6float4S0_S0_S0_P7ushort2S0_PfPbffS_jjjj_param_1,
	.param .u64 .ptr .align 1 _Z15integrateBodiesP6float4S0_S0_S0_P7ushort2S0_PfPbffS_jjjj_param_2,
	.param .u64 .ptr .align 1 _Z15integrateBodiesP6float4S0_S0_S0_P7ushort2S0_PfPbffS_jjjj_param_3,
	.param .u64 .ptr .align 1 _Z15integrateBodiesP6float4S0_S0_S0_P7ushort2S0_PfPbffS_jjjj_param_4,
	.param .u64 .ptr .align 1 _Z15integrateBodiesP6float4S0_S0_S0_P7ushort2S0_PfPbffS_jjjj_param_5,
	.param .u64 .ptr .align 1 _Z15integrateBodiesP6float4S0_S0_S0_P7ushort2S0_PfPbffS_jjjj_param_6,
	.param .u64 .ptr .align 1 _Z15integrateBodiesP6float4S0_S0_S0_P7ushort2S0_PfPbffS_jjjj_param_7,
	.param .f32 _Z15integrateBodiesP6float4S0_S0_S0_P7ushort2S0_PfPbffS_jjjj_param_8,
	.param .f32 _Z15integrateBodiesP6float4S0_S0_S0_P7ushort2S0_PfPbffS_jjjj_param_9,
	.param .align 16 .b8 _Z15integrateBodiesP6float4S0_S0_S0_P7ushort2S0_PfPbffS_jjjj_param_10[16],
	.param .u32 _Z15integrateBodiesP6float4S0_S0_S0_P7ushort2S0_PfPbffS_jjjj_param_11,
	.param .u32 _Z15integrateBodiesP6float4S0_S0_S0_P7ushort2S0_PfPbffS_jjjj_param_12,
	.param .u32 _Z15integrateBodiesP6float4S0_S0_S0_P7ushort2S0_PfPbffS_jjjj_param_13,
	.param .u32 _Z15integrateBodiesP6float4S0_S0_S0_P7ushort2S0_PfPbffS_jjjj_param_14
)
{
	.local .align 4 .b8 	__local_depot0[28];
	.reg .b64 	%SP;
	.reg .b64 	%SPL;
	.reg .pred 	%p<36>;
	.reg .b16 	%rs<4>;
	.reg .b32 	%r<96>;
	.reg .b32 	%f<139>;
	.reg .b64 	%rd<56>;
	.reg .b64 	%fd<3>;

	mov.u64 	%SPL, __local_depot0;
	ld.param.u64 	%rd21, [_Z15integrateBodiesP6float4S0_S0_S0_P7ushort2S0_PfPbffS_jjjj_param_2];
	ld.param.u64 	%rd26, [_Z15integrateBodiesP6float4S0_S0_S0_P7ushort2S0_PfPbffS_jjjj_param_3];
	ld.param.u64 	%rd22, [_Z15integrateBodiesP6float4S0_S0_S0_P7ushort2S0_PfPbffS_jjjj_param_4];
	ld.param.u64 	%rd23, [_Z15integrateBodiesP6float4S0_S0_S0_P7ushort2S0_PfPbffS_jjjj_param_5];
	ld.param.u64 	%rd24, [_Z15integrateBodiesP6float4S0_S0_S0_P7ushort2S0_PfPbffS_jjjj_param_6];
	ld.param.u64 	%rd25, [_Z15integrateBodiesP6float4S0_S0_S0_P7ushort2S0_PfPbffS_jjjj_param_7];
	ld.param.f32 	%f39, [_Z15integrateBodiesP6float4S0_S0_S0_P7ushort2S0_PfPbffS_jjjj_param_8];
	ld.param.f32 	%f40, [_Z15integrateBodiesP6float4S0_S0_S0_P7ushort2S0_PfPbffS_jjjj_param_9];
	ld.param.v4.f32 	{%f41, %f42, %f43, %f44}, [_Z15integrateBodiesP6float4S0_S0_S0_P7ushort2S0_PfPbffS_jjjj_param_10];
	ld.param.u32 	%r37, [_Z15integrateBodiesP6float4S0_S0_S0_P7ushort2S0_PfPbffS_jjjj_param_11];
	ld.param.u32 	%r38, [_Z15integrateBodiesP6float4S0_S0_S0_P7ushort2S0_PfPbffS_jjjj_param_12];
	ld.param.u32 	%r39, [_Z15integrateBodiesP6float4S0_S0_S0_P7ushort2S0_PfPbffS_jjjj_param_13];
	ld.param.u32 	%r40, [_Z15integrateBodiesP6float4S0_S0_S0_P7ushort2S0_PfPbffS_jjjj_param_14];
	cvta.to.global.u64 	%rd1, %rd26;
	add.u64 	%rd2, %SPL, 0;
	mov.u32 	%r41, s;
	mad.lo.s32 	%r1, %r37, 12, %r41;
	mov.u32 	%r42, %ctaid.x;
	mul.lo.s32 	%r2, %r37, %r42;
	mul.lo.s32 	%r3, %r38, %r42;
	mov.u32 	%r95, %tid.x;
	mov.u32 	%r5, %ntid.x;
	setp.lt.u32 	%p2, %r95, %r37;
	add.s32 	%r94, %r95, %r2;
	setp.lt.u32 	%p3, %r94, %r39;
	and.pred  	%p1, %p2, %p3;
	not.pred 	%p4, %p1;
	@%p4 bra 	$L__BB0_10;
	cvta.to.global.u64 	%rd3, %rd21;
	mov.u32 	%r84, %r94;
	mov.u32 	%r85, %r95;
$L__BB0_2:
	mul.wide.u32 	%rd28, %r84, 16;
	add.s64 	%rd29, %rd3, %rd28;
	.pragma "used_bytes_mask 4095";
	ld.global.v4.f32 	{%f45, %f46, %f47, %f48}, [%rd29];
	mad.lo.s32 	%r44, %r85, 12, %r41;
	st.shared.f32 	[%r44], %f45;
	st.shared.f32 	[%r44+4], %f46;
	st.shared.f32 	[%r44+8], %f47;
	add.s32 	%r85, %r85, %r5;
	setp.lt.u32 	%p5, %r85, %r37;
	add.s32 	%r84, %r85, %r2;
	setp.lt.u32 	%p6, %r84, %r39;
	and.pred  	%p7, %p5, %p6;
	mov.u32 	%r86, %r94;
	mov.u32 	%r87, %r95;
	@%p7 bra 	$L__BB0_2;
$L__BB0_3:
	mad.lo.s32 	%r46, %r87, 12, %r41;
	ld.shared.f32 	%f3, [%r46+4];
	mul.wide.u32 	%rd30, %r86, 16;
	add.s64 	%rd31, %rd1, %rd30;
	.pragma "used_bytes_mask 3855";
	ld.global.v4.f32 	{%f4, %f51, %f5, %f52}, [%rd31];
	setp.gt.f32 	%p8, %f3, 0f00000000;
	mov.f32 	%f133, 0fC11CF5C3;
	mov.f32 	%f132, 0f00000000;
	mov.f32 	%f134, %f132;
	@%p8 bra 	$L__BB0_9;
	mov.f32 	%f53, 0f00000000;
	sub.f32 	%f54, %f53, %f3;
	mul.f32 	%f133, %f41, %f54;
	mul.f32 	%f7, %f42, %f133;
	setp.neu.f32 	%p9, %f4, 0f00000000;
	setp.neu.f32 	%p10, %f5, 0f00000000;
	or.pred  	%p11, %p9, %p10;
	@%p11 bra 	$L__BB0_7;
	setp.gt.f32 	%p12, %f7, 0f411CF5C3;
	mov.f32 	%f131, 0f411CF5C3;
	mov.f32 	%f130, 0f80000000;
	@%p12 bra 	$L__BB0_8;
	mul.f32 	%f130, %f7, 0f00000000;
	mov.f32 	%f131, %f130;
	bra.uni 	$L__BB0_8;
$L__BB0_7:
	neg.f32 	%f55, %f4;
	neg.f32 	%f56, %f5;
	fma.rn.f32 	%f57, %f4, %f4, 0f00000000;
	fma.rn.f32 	%f58, %f5, %f5, %f57;
	sqrt.rn.f32 	%f59, %f58;
	div.rn.f32 	%f60, %f55, %f59;
	div.rn.f32 	%f61, %f56, %f59;
	mul.f32 	%f130, %f7, %f60;
	mul.f32 	%f131, %f7, %f61;
$L__BB0_8:
	add.f32 	%f132, %f130, 0f00000000;
	add.f32 	%f134, %f131, 0f00000000;
$L__BB0_9:
	mad.lo.s32 	%r47, %r87, 12, %r1;
	st.shared.f32 	[%r47], %f132;
	st.shared.f32 	[%r47+4], %f133;
	st.shared.f32 	[%r47+8], %f134;
	add.s32 	%r87, %r87, %r5;
	setp.lt.u32 	%p13, %r87, %r37;
	add.s32 	%r86, %r87, %r2;
	setp.lt.u32 	%p14, %r86, %r39;
	and.pred  	%p15, %p13, %p14;
	@%p15 bra 	$L__BB0_3;
$L__BB0_10:
	bar.sync 	0;
	setp.ge.u32 	%p16, %r95, %r38;
	add.s32 	%r88, %r95, %r3;
	setp.ge.u32 	%p17, %r88, %r40;
	or.pred  	%p18, %p16, %p17;
	@%p18 bra 	$L__BB0_25;
	cvta.to.global.u64 	%rd4, %rd25;
	cvta.to.global.u64 	%rd5, %rd22;
	cvta.to.global.u64 	%rd6, %rd23;
	cvta.to.global.u64 	%rd7, %rd24;
	mov.u64 	%rd39, __cudart_i2opi_f;
	mov.u32 	%r89, %r95;
$L__BB0_12:
	cvt.u64.u32 	%rd32, %r89;
	add.s64 	%rd33, %rd4, %rd32;
	ld.global.u8 	%rs3, [%rd33];
	setp.eq.s16 	%p19, %rs3, 0;
	@%p19 bra 	$L__BB0_24;
	cvt.u64.u32 	%rd8, %r88;
	mul.wide.u32 	%rd34, %r88, 4;
	add.s64 	%rd35, %rd5, %rd34;
	ld.global.u32 	%r48, [%rd35];
	mov.b32 	{%rs1, %rs2}, %r48;
	mul.wide.u32 	%rd36, %r88, 16;
	add.s64 	%rd9, %rd6, %rd36;
	ld.global.v2.f32 	{%f19, %f18}, [%rd9];
	setp.eq.f32 	%p20, %f19, 0f00000000;
	mov.f32 	%f136, 0f00000000;
	mov.f32 	%f137, %f136;
	mov.f32 	%f138, %f136;
	@%p20 bra 	$L__BB0_23;
	mul.wide.u16 	%r49, %rs1, 12;
	mov.u32 	%r50, s;
	add.s32 	%r51, %r50, %r49;
	ld.shared.f32 	%f20, [%r51];
	ld.shared.f32 	%f21, [%r51+4];
	ld.shared.f32 	%f22, [%r51+8];
	mul.wide.u16 	%r52, %rs2, 12;
	add.s32 	%r53, %r50, %r52;
	ld.shared.f32 	%f23, [%r53];
	ld.shared.f32 	%f24, [%r53+4];
	ld.shared.f32 	%f25, [%r53+8];
	shl.b64 	%rd37, %rd8, 2;
	add.s64 	%rd38, %rd7, %rd37;
	ld.global.f32 	%f26, [%rd38];
	ld.global.v2.f32 	{%f65, %f66}, [%rd9+8];
	fma.rn.f32 	%f27, %f40, %f65, %f66;
	mul.f32 	%f67, %f27, 0f3F22F983;
	cvt.rni.s32.f32 	%r93, %f67;
	cvt.rn.f32.s32 	%f68, %r93;
	fma.rn.f32 	%f69, %f68, 0fBFC90FDA, %f27;
	fma.rn.f32 	%f70, %f68, 0fB3A22168, %f69;
	fma.rn.f32 	%f135, %f68, 0fA7C234C5, %f70;
	abs.f32 	%f29, %f27;
	setp.ltu.f32 	%p21, %f29, 0f47CE4780;
	@%p21 bra 	$L__BB0_22;
	setp.neu.f32 	%p22, %f29, 0f7F800000;
	@%p22 bra 	$L__BB0_17;
	mov.f32 	%f73, 0f00000000;
	mul.rn.f32 	%f135, %f27, %f73;
	mov.b32 	%r93, 0;
	bra.uni 	$L__BB0_22;
$L__BB0_17:
	mov.b32 	%r19, %f27;
	mov.b64 	%rd55, 0;
	mov.b32 	%r90, 0;
	mov.u64 	%rd53, %rd39;
	mov.u64 	%rd54, %rd2;
$L__BB0_18:
	.pragma "nounroll";
	ld.global.nc.u32 	%r55, [%rd53];
	shl.b32 	%r56, %r19, 8;
	or.b32  	%r57, %r56, -2147483648;
	mad.wide.u32 	%rd41, %r55, %r57, %rd55;
	shr.u64 	%rd55, %rd41, 32;
	st.local.u32 	[%rd54], %rd41;
	add.s32 	%r90, %r90, 1;
	add.s64 	%rd54, %rd54, 4;
	add.s64 	%rd53, %rd53, 4;
	setp.ne.s32 	%p23, %r90, 6;
	@%p23 bra 	$L__BB0_18;
	shr.u32 	%r58, %r19, 23;
	st.local.u32 	[%rd2+24], %rd55;
	and.b32  	%r22, %r58, 31;
	and.b32  	%r59, %r58, 224;
	add.s32 	%r60, %r59, -128;
	shr.u32 	%r61, %r60, 5;
	mul.wide.u32 	%rd42, %r61, 4;
	sub.s64 	%rd16, %rd2, %rd42;
	ld.local.u32 	%r91, [%rd16+24];
	ld.local.u32 	%r92, [%rd16+20];
	setp.eq.s32 	%p24, %r22, 0;
	@%p24 bra 	$L__BB0_21;
	shf.l.wrap.b32 	%r91, %r92, %r91, %r22;
	ld.local.u32 	%r62, [%rd16+16];
	shf.l.wrap.b32 	%r92, %r62, %r92, %r22;
$L__BB0_21:
	shr.u32 	%r63, %r91, 30;
	shf.l.wrap.b32 	%r64, %r92, %r91, 2;
	shl.b32 	%r65, %r92, 2;
	shr.u32 	%r66, %r64, 31;
	add.s32 	%r67, %r66, %r63;
	neg.s32 	%r68, %r67;
	setp.lt.s32 	%p25, %r19, 0;
	selp.b32 	%r93, %r68, %r67, %p25;
	xor.b32  	%r69, %r64, %r19;
	shr.s32 	%r70, %r64, 31;
	xor.b32  	%r71, %r70, %r64;
	xor.b32  	%r72, %r70, %r65;
	cvt.u64.u32 	%rd43, %r71;
	shl.b64 	%rd44, %rd43, 32;
	cvt.u64.u32 	%rd45, %r72;
	or.b64  	%rd46, %rd44, %rd45;
	cvt.rn.f64.s64 	%fd1, %rd46;
	mul.f64 	%fd2, %fd1, 0d3BF921FB54442D19;
	cvt.rn.f32.f64 	%f71, %fd2;
	neg.f32 	%f72, %f71;
	setp.lt.s32 	%p26, %r69, 0;
	selp.f32 	%f135, %f72, %f71, %p26;
$L__BB0_22:
	mul.rn.f32 	%f74, %f135, %f135;
	and.b32  	%r74, %r93, 1;
	setp.eq.b32 	%p27, %r74, 1;
	selp.f32 	%f75, 0f3F800000, %f135, %p27;
	fma.rn.f32 	%f76, %f74, %f75, 0f00000000;
	fma.rn.f32 	%f77, %f74, 0f37CBAC00, 0fBAB607ED;
	selp.f32 	%f78, %f77, 0fB94D4153, %p27;
	selp.f32 	%f79, 0f3D2AAABB, 0f3C0885E4, %p27;
	fma.rn.f32 	%f80, %f78, %f74, %f79;
	selp.f32 	%f81, 0fBEFFFFFF, 0fBE2AAAA8, %p27;
	fma.rn.f32 	%f82, %f80, %f74, %f81;
	fma.rn.f32 	%f83, %f82, %f76, %f75;
	and.b32  	%r75, %r93, 2;
	setp.eq.s32 	%p28, %r75, 0;
	mov.f32 	%f84, 0f00000000;
	sub.f32 	%f85, %f84, %f83;
	selp.f32 	%f86, %f83, %f85, %p28;
	fma.rn.f32 	%f87, %f18, %f86, 0f3F800000;
	mul.f32 	%f88, %f26, %f87;
	sub.f32 	%f89, %f20, %f23;
	sub.f32 	%f90, %f21, %f24;
	sub.f32 	%f91, %f22, %f25;
	mul.f32 	%f92, %f90, %f90;
	fma.rn.f32 	%f93, %f89, %f89, %f92;
	fma.rn.f32 	%f94, %f91, %f91, %f93;
	sqrt.rn.f32 	%f95, %f94;
	div.rn.f32 	%f96, %f89, %f95;
	div.rn.f32 	%f97, %f90, %f95;
	div.rn.f32 	%f98, %f91, %f95;
	sub.f32 	%f99, %f88, %f95;
	mul.f32 	%f100, %f19, %f99;
	mul.f32 	%f136, %f96, %f100;
	mul.f32 	%f137, %f97, %f100;
	mul.f32 	%f138, %f98, %f100;
$L__BB0_23:
	mul.wide.u16 	%r76, %rs1, 12;
	add.s32 	%r77, %r1, %r76;
	atom.shared.add.f32 	%f101, [%r77], %f136;
	atom.shared.add.f32 	%f102, [%r77+4], %f137;
	atom.shared.add.f32 	%f103, [%r77+8], %f138;
	mul.wide.u16 	%r78, %rs2, 12;
	add.s32 	%r79, %r1, %r78;
	neg.f32 	%f104, %f136;
	neg.f32 	%f105, %f137;
	neg.f32 	%f106, %f138;
	atom.shared.add.f32 	%f107, [%r79], %f104;
	atom.shared.add.f32 	%f108, [%r79+4], %f105;
	atom.shared.add.f32 	%f109, [%r79+8], %f106;
$L__BB0_24:
	add.s32 	%r89, %r89, %r5;
	setp.lt.u32 	%p29, %r89, %r38;
	add.s32 	%r88, %r89, %r3;
	setp.lt.u32 	%p30, %r88, %r40;
	and.pred  	%p31, %p29, %p30;
	@%p31 bra 	$L__BB0_12;
$L__BB0_25:
	bar.sync 	0;
	@%p4 bra 	$L__BB0_28;
	ld.param.u64 	%rd52, [_Z15integrateBodiesP6float4S0_S0_S0_P7ushort2S0_PfPbffS_jjjj_param_1];
	ld.param.u64 	%rd51, [_Z15integrateBodiesP6float4S0_S0_S0_P7ushort2S0_PfPbffS_jjjj_param_0];
	cvta.to.global.u64 	%rd17, %rd51;
	cvta.to.global.u64 	%rd18, %rd52;
	mov.u32 	%r82, s;
$L__BB0_27:
	mul.wide.u32 	%rd47, %r94, 16;
	add.s64 	%rd48, %rd1, %rd47;
	ld.global.v4.f32 	{%f110, %f111, %f112, %f113}, [%rd48];
	mul.lo.s32 	%r80, %r95, 12;
	add.s32 	%r81, %r1, %r80;
	ld.shared.f32 	%f114, [%r81];
	mul.f32 	%f115, %f39, %f114;
	fma.rn.f32 	%f116, %f43, %f115, %f110;
	ld.shared.f32 	%f117, [%r81+4];
	mul.f32 	%f118, %f39, %f117;
	fma.rn.f32 	%f119, %f43, %f118, %f111;
	ld.shared.f32 	%f120, [%r81+8];
	mul.f32 	%f121, %f39, %f120;
	fma.rn.f32 	%f122, %f43, %f121, %f112;
	add.s32 	%r83, %r82, %r80;
	ld.shared.f32 	%f123, [%r83];
	fma.rn.f32 	%f124, %f39, %f116, %f123;
	st.shared.f32 	[%r83], %f124;
	ld.shared.f32 	%f125, [%r83+4];
	fma.rn.f32 	%f126, %f39, %f119, %f125;
	st.shared.f32 	[%r83+4], %f126;
	ld.shared.f32 	%f127, [%r83+8];
	fma.rn.f32 	%f128, %f39, %f122, %f127;
	st.shared.f32 	[%r83+8], %f128;
	add.s64 	%rd49, %rd17, %rd47;
	mov.f32 	%f129, 0f00000000;
	st.global.v4.f32 	[%rd49], {%f124, %f126, %f128, %f129};
	add.s64 	%rd50, %rd18, %rd47;
	st.global.v4.f32 	[%rd50], {%f116, %f119, %f122, %f113};
	add.s32 	%r95, %r95, %r5;
	setp.lt.u32 	%p33, %r95, %r37;
	add.s32 	%r94, %r95, %r2;
	setp.lt.u32 	%p34, %r94, %r39;
	and.pred  	%p35, %p33, %p34;
	@%p35 bra 	$L__BB0_27;
$L__BB0_28:
	ret;

}


// ===== COMPILED SASS (sm_100) =====

	.target	sm_100

	.elftype	@"ET_EXEC"


//--------------------- .note.nv.tkinfo           --------------------------
	.section	.note.nv.tkinfo,"",@"SHT_NOTE"
	.sectionflags	@"SHF_NOTE_NV_TKINFO"
	.tkinfo
        /*0018*/ 	.word	0x00000002
        /*0030*/ 	.string	""
        /*0030*/ 	.string	"ptxas"
        /*0030*/ 	.string	"Cuda compilation tools, release 13.0, V13.0.88"
        /*0030*/ 	.string	"Build cuda_13.0.r13.0/compiler.36424714_0"
        /*0030*/ 	.string	"-arch sm_100 -m 64 "



//--------------------- .note.nv.cuinfo           --------------------------
	.section	.note.nv.cuinfo,"",@"SHT_NOTE"
	.sectionflags	@"SHF_NOTE_NV_CUINFO"
        /*0018*/ 	.short	0x0002
        /*001a*/ 	.short	0x0064
        /*001c*/ 	.short	0x0082
	.zero		2


//--------------------- .nv.info                  --------------------------
	.section	.nv.info,"",@"SHT_CUDA_INFO"
	.align	4


	//----- nvinfo : EIATTR_REGCOUNT
	.align		4
        /*0000*/ 	.byte	0x04, 0x2f
        /*0002*/ 	.short	(.L_2 - .L_1)
	.align		4
.L_1:
        /*0004*/ 	.word	index@(_Z15integrateBodiesP6float4S0_S0_S0_P7ushort2S0_PfPbffS_jjjj)
        /*0008*/ 	.word	0x00000020


	//----- nvinfo : EIATTR_FRAME_SIZE
	.align		4
.L_2:
        /*000c*/ 	.byte	0x04, 0x11
        /*000e*/ 	.short	(.L_4 - .L_3)
	.align		4
.L_3:
        /*0010*/ 	.word	index@($__internal_1_$__cuda_sm3x_div_rn_noftz_f32_slowpath)
        /*0014*/ 	.word	0x00000000


	//----- nvinfo : EIATTR_FRAME_SIZE
	.align		4
.L_4:
        /*0018*/ 	.byte	0x04, 0x11
        /*001a*/ 	.short	(.L_6 - .L_5)
	.align		4
.L_5:
        /*001c*/ 	.word	index@($__internal_0_$__cuda_sm20_sqrt_rn_f32_slowpath)
        /*0020*/ 	.word	0x00000000


	//----- nvinfo : EIATTR_FRAME_SIZE
	.align		4
.L_6:
        /*0024*/ 	.byte	0x04, 0x11
        /*0026*/ 	.short	(.L_8 - .L_7)
	.align		4
.L_7:
        /*0028*/ 	.word	index@(_Z15integrateBodiesP6float4S0_S0_S0_P7ushort2S0_PfPbffS_jjjj)
        /*002c*/ 	.word	0x00000000


	//----- nvinfo : EIATTR_MIN_STACK_SIZE
	.align		4
.L_8:
        /*0030*/ 	.byte	0x04, 0x12
        /*0032*/ 	.short	(.L_10 - .L_9)
	.align		4
.L_9:
        /*0034*/ 	.word	index@(_Z15integrateBodiesP6float4S0_S0_S0_P7ushort2S0_PfPbffS_jjjj)
        /*0038*/ 	.word	0x00000000
.L_10:


//--------------------- .nv.compat                --------------------------
	.section	.nv.compat,"",@"SHT_CUDA_COMPAT_INFO"
	.align	4
        /*0000*/ 	.byte	0x02, 0x09, 0x00, 0x00, 0x02, 0x02, 0x01, 0x00, 0x02, 0x05, 0x05, 0x00, 0x03, 0x07, 0x01, 0x01
        /*0010*/ 	.byte	0x02, 0x03, 0x00, 0x00, 0x02, 0x06, 0x01, 0x00, 0x04, 0x0b, 0x08, 0x00, 0x01, 0x00, 0x00, 0x00
        /*0020*/ 	.byte	0x00, 0x00, 0x00, 0x00


//--------------------- .nv.info._Z15integrateBodiesP6float4S0_S0_S0_P7ushort2S0_PfPbffS_jjjj --------------------------
	.section	.nv.info._Z15integrateBodiesP6float4S0_S0_S0_P7ushort2S0_PfPbffS_jjjj,"",@"SHT_CUDA_INFO"
	.sectionflags	@""
	.align	4


	//----- nvinfo : EIATTR_CUDA_API_VERSION
	.align		4
        /*0000*/ 	.byte	0x04, 0x37
        /*0002*/ 	.short	(.L_12 - .L_11)
.L_11:
        /*0004*/ 	.word	0x00000082


	//----- nvinfo : EIATTR_KPARAM_INFO
	.align		4
.L_12:
        /*0008*/ 	.byte	0x04, 0x17
        /*000a*/ 	.short	(.L_14 - .L_13)
.L_13:
        /*000c*/ 	.word	0x00000000
        /*0010*/ 	.short	0x000e
        /*0012*/ 	.short	0x006c
        /*0014*/ 	.byte	0x00, 0xf0, 0x11, 0x00


	//----- nvinfo : EIATTR_KPARAM_INFO
	.align		4
.L_14:
        /*0018*/ 	.byte	0x04, 0x17
        /*001a*/ 	.short	(.L_16 - .L_15)
.L_15:
        /*001c*/ 	.word	0x00000000
        /*0020*/ 	.short	0x000d
        /*0022*/ 	.short	0x0068
        /*0024*/ 	.byte	0x00, 0xf0, 0x11, 0x00


	//----- nvinfo : EIATTR_KPARAM_INFO
	.align		4
.L_16:
        /*0028*/ 	.byte	0x04, 0x17
        /*002a*/ 	.short	(.L_18 - .L_17)
.L_17:
        /*002c*/ 	.word	0x00000000
        /*0030*/ 	.short	0x000c
        /*0032*/ 	.short	0x0064
        /*0034*/ 	.byte	0x00, 0xf0, 0x11, 0x00


	//----- nvinfo : EIATTR_KPARAM_INFO
	.align		4
.L_18:
        /*0038*/ 	.byte	0x04, 0x17
        /*003a*/ 	.short	(.L_20 - .L_19)
.L_19:
        /*003c*/ 	.word	0x00000000
        /*0040*/ 	.short	0x000b
        /*0042*/ 	.short	0x0060
        /*0044*/ 	.byte	0x00, 0xf0, 0x11, 0x00


	//----- nvinfo : EIATTR_KPARAM_INFO
	.align		4
.L_20:
        /*0048*/ 	.byte	0x04, 0x17
        /*004a*/ 	.short	(.L_22 - .L_21)
.L_21:
        /*004c*/ 	.word	0x00000000
        /*0050*/ 	.short	0x000a
        /*0052*/ 	.short	0x0050
        /*0054*/ 	.byte	0x00, 0xf0, 0x41, 0x00


	//----- nvinfo : EIATTR_KPARAM_INFO
	.align		4
.L_22:
        /*0058*/ 	.byte	0x04, 0x17
        /*005a*/ 	.short	(.L_24 - .L_23)
.L_23:
        /*005c*/ 	.word	0x00000000
        /*0060*/ 	.short	0x0009
        /*0062*/ 	.short	0x0044
        /*0064*/ 	.byte	0x00, 0xf0, 0x11, 0x00


	//----- nvinfo : EIATTR_KPARAM_INFO
	.align		4
.L_24:
        /*0068*/ 	.byte	0x04, 0x17
        /*006a*/ 	.short	(.L_26 - .L_25)
.L_25:
        /*006c*/ 	.word	0x00000000
        /*0070*/ 	.short	0x0008
        /*0072*/ 	.short	0x0040
        /*0074*/ 	.byte	0x00, 0xf0, 0x11, 0x00


	//----- nvinfo : EIATTR_KPARAM_INFO
	.align		4
.L_26:
        /*0078*/ 	.byte	0x04, 0x17
        /*007a*/ 	.short	(.L_28 - .L_27)
.L_27:
        /*007c*/ 	.word	0x00000000
        /*0080*/ 	.short	0x0007
        /*0082*/ 	.short	0x0038
        /*0084*/ 	.byte	0x00, 0xf5, 0x21, 0x00


	//----- nvinfo : EIATTR_KPARAM_INFO
	.align		4
.L_28:
        /*0088*/ 	.byte	0x04, 0x17
        /*008a*/ 	.short	(.L_30 - .L_29)
.L_29:
        /*008c*/ 	.word	0x00000000
        /*0090*/ 	.short	0x0006
        /*0092*/ 	.short	0x0030
        /*0094*/ 	.byte	0x00, 0xf5, 0x21, 0x00


	//----- nvinfo : EIATTR_KPARAM_INFO
	.align		4
.L_30:
        /*0098*/ 	.byte	0x04, 0x17
        /*009a*/ 	.short	(.L_32 - .L_31)
.L_31:
        /*009c*/ 	.word	0x00000000
        /*00a0*/ 	.short	0x0005
        /*00a2*/ 	.short	0x0028
        /*00a4*/ 	.byte	0x00, 0xf5, 0x21, 0x00


	//----- nvinfo : EIATTR_KPARAM_INFO
	.align		4
.L_32:
        /*00a8*/ 	.byte	0x04, 0x17
        /*00aa*/ 	.short	(.L_34 - .L_33)
.L_33:
        /*00ac*/ 	.word	0x00000000
        /*00b0*/ 	.short	0x0004
        /*00b2*/ 	.short	0x0020
        /*00b4*/ 	.byte	0x00, 0xf5, 0x21, 0x00


	//----- nvinfo : EIATTR_KPARAM_INFO
	.align		4
.L_34:
        /*00b8*/ 	.byte	0x04, 0x17
        /*00ba*/ 	.short	(.L_36 - .L_35)
.L_35:
        /*00bc*/ 	.word	0x00000000
        /*00c0*/ 	.short	0x0003
        /*00c2*/ 	.short	0x0018
        /*00c4*/ 	.byte	0x00, 0xf5, 0x21, 0x00


	//----- nvinfo : EIATTR_KPARAM_INFO
	.align		4
.L_36:
        /*00c8*/ 	.byte	0x04, 0x17
        /*00ca*/ 	.short	(.L_38 - .L_37)
.L_37:
        /*00cc*/ 	.word	0x00000000
        /*00d0*/ 	.short	0x0002
        /*00d2*/ 	.short	0x0010
        /*00d4*/ 	.byte	0x00, 0xf5, 0x21, 0x00


	//----- nvinfo : EIATTR_KPARAM_INFO
	.align		4
.L_38:
        /*00d8*/ 	.byte	0x04, 0x17
        /*00da*/ 	.short	(.L_40 - .L_39)
.L_39:
        /*00dc*/ 	.word	0x00000000
        /*00e0*/ 	.short	0x0001
        /*00e2*/ 	.short	0x0008
        /*00e4*/ 	.byte	0x00, 0xf5, 0x21, 0x00


	//----- nvinfo : EIATTR_KPARAM_INFO
	.align		4
.L_40:
        /*00e8*/ 	.byte	0x04, 0x17
        /*00ea*/ 	.short	(.L_42 - .L_41)
.L_41:
        /*00ec*/ 	.word	0x00000000
        /*00f0*/ 	.short	0x0000
        /*00f2*/ 	.short	0x0000
        /*00f4*/ 	.byte	0x00, 0xf5, 0x21, 0x00


	//----- nvinfo : EIATTR_SPARSE_MMA_MASK
	.align		4
.L_42:
        /*00f8*/ 	.byte	0x03, 0x50
        /*00fa*/ 	.short	0x0000


	//----- nvinfo : EIATTR_MAXREG_COUNT
	.align		4
        /*00fc*/ 	.byte	0x03, 0x1b
        /*00fe*/ 	.short	0x00ff


	//----- nvinfo : EIATTR_NUM_BARRIERS
	.align		4
        /*0100*/ 	.byte	0x02, 0x4c
        /*0102*/ 	.byte	0x01
	.zero		1


	//----- nvinfo : EIATTR_MERCURY_ISA_VERSION
	.align		4
        /*0104*/ 	.byte	0x03, 0x5f
        /*0106*/ 	.short	0x0101


	//----- nvinfo : EIATTR_UNUSED_LOAD_BYTE_OFFSET
	.align		4
        /*0108*/ 	.byte	0x04, 0x44
        /*010a*/ 	.short	(.L_44 - .L_43)


	//   ....[0]....
.L_43:
        /*010c*/ 	.word	0x00000190
        /*0110*/ 	.word	0x00000fff


	//----- nvinfo : EIATTR_VRC_CTA_INIT_COUNT
	.align		4
.L_44:
        /*0114*/ 	.byte	0x02, 0x4a
	.zero		1
	.zero		1


	//----- nvinfo : EIATTR_EXIT_INSTR_OFFSETS
	.align		4
        /*0118*/ 	.byte	0x04, 0x1c
        /*011a*/ 	.short	(.L_46 - .L_45)


	//   ....[0]....
.L_45:
        /*011c*/ 	.word	0x00001a10


	//   ....[1]....
        /*0120*/ 	.word	0x00001cc0


	//----- nvinfo : EIATTR_CRS_STACK_SIZE
	.align		4
.L_46:
        /*0124*/ 	.byte	0x04, 0x1e
        /*0126*/ 	.short	(.L_48 - .L_47)
.L_47:
        /*0128*/ 	.word	0x00000000


	//----- nvinfo : EIATTR_CBANK_PARAM_SIZE
	.align		4
.L_48:
        /*012c*/ 	.byte	0x03, 0x19
        /*012e*/ 	.short	0x0070


	//----- nvinfo : EIATTR_PARAM_CBANK
	.align		4
        /*0130*/ 	.byte	0x04, 0x0a
        /*0132*/ 	.short	(.L_50 - .L_49)
	.align		4
.L_49:
        /*0134*/ 	.word	index@(.nv.constant0._Z15integrateBodiesP6float4S0_S0_S0_P7ushort2S0_PfPbffS_jjjj)
        /*0138*/ 	.short	0x0380
        /*013a*/ 	.short	0x0070


	//----- nvinfo : EIATTR_SW_WAR
	.align		4
.L_50:
        /*013c*/ 	.byte	0x04, 0x36
        /*013e*/ 	.short	(.L_52 - .L_51)
.L_51:
        /*0140*/ 	.word	0x00000008
.L_52:


//--------------------- .nv.callgraph             --------------------------
	.section	.nv.callgraph,"",@"SHT_CUDA_CALLGRAPH"
	.align	4
	.sectionentsize	8
	.align		4
        /*0000*/ 	.word	0x00000000
	.align		4
        /*0004*/ 	.word	0xffffffff
	.align		4
        /*0008*/ 	.word	0x00000000
	.align		4
        /*000c*/ 	.word	0xfffffffe
	.align		4
        /*0010*/ 	.word	0x00000000
	.align		4
        /*0014*/ 	.word	0xfffffffd
	.align		4
        /*0018*/ 	.word	0x00000000
	.align		4
        /*001c*/ 	.word	0xfffffffc


//--------------------- .nv.constant4             --------------------------
	.section	.nv.constant4,"a",@progbits
	.align	8
	.align		8
.nv.constant4:
        /*0000*/ 	.dword	__cudart_i2opi_f


//--------------------- .text._Z15integrateBodiesP6float4S0_S0_S0_P7ushort2S0_PfPbffS_jjjj --------------------------
	.section	.text._Z15integrateBodiesP6float4S0_S0_S0_P7ushort2S0_PfPbffS_jjjj,"ax",@progbits
	.align	128
        .global         _Z15integrateBodiesP6float4S0_S0_S0_P7ushort2S0_PfPbffS_jjjj
        .type           _Z15integrateBodiesP6float4S0_S0_S0_P7ushort2S0_PfPbffS_jjjj,@function
        .size           _Z15integrateBodiesP6float4S0_S0_S0_P7ushort2S0_PfPbffS_jjjj,(.L_x_61 - _Z15integrateBodiesP6float4S0_S0_S0_P7ushort2S0_PfPbffS_jjjj)
        .other          _Z15integrateBodiesP6float4S0_S0_S0_P7ushort2S0_PfPbffS_jjjj,@"STO_CUDA_ENTRY STV_DEFAULT"
_Z15integrateBodiesP6float4S0_S0_S0_P7ushort2S0_PfPbffS_jjjj:
.text._Z15integrateBodiesP6float4S0_S0_S0_P7ushort2S0_PfPbffS_jjjj:
[----:B------:R-:W-:Y:S01]  /*0000*/  LDC R1, c[0x0][0x37c] ;  /* 0x0000df00ff017b82 */ /* 0x000fe20000000800 */
[----:B------:R-:W0:Y:S07]  /*0010*/  S2R R7, SR_TID.X ;  /* 0x0000000000077919 */ /* 0x000e2e0000002100 */
[----:B------:R-:W0:Y:S01]  /*0020*/  S2UR UR8, SR_CTAID.X ;  /* 0x00000000000879c3 */ /* 0x000e220000002500 */
[----:B------:R-:W1:Y:S01]  /*0030*/  LDCU UR4, c[0x0][0x3e8] ;  /* 0x00007d00ff0477ac */ /* 0x000e620008000800 */
[----:B------:R-:W-:Y:S01]  /*0040*/  MOV R19, 0x400 ;  /* 0x0000040000137802 */ /* 0x000fe20000000f00 */
[----:B------:R-:W2:Y:S01]  /*0050*/  S2R R0, SR_CgaCtaId ;  /* 0x0000000000007919 */ /* 0x000ea20000008800 */
[----:B------:R-:W-:Y:S01]  /*0060*/  BSSY.RECONVERGENT B0, `(.L_x_0) ;  /* 0x0000076000007945 */ /* 0x000fe20003800200 */
[----:B------:R-:W3:Y:S03]  /*0070*/  LDCU.64 UR6, c[0x0][0x358] ;  /* 0x00006b00ff0677ac */ /* 0x000ee60008000a00 */
[----:B------:R-:W0:Y:S01]  /*0080*/  LDC R12, c[0x0][0x3e0] ;  /* 0x0000f800ff0c7b82 */ /* 0x000e220000000800 */
[----:B------:R-:W4:Y:S01]  /*0090*/  LDCU UR9, c[0x0][0x360] ;  /* 0x00006c00ff0977ac */ /* 0x000f220008000800 */
[----:B------:R-:W0:Y:S01]  /*00a0*/  LDCU UR5, c[0x0][0x3e8] ;  /* 0x00007d00ff0577ac */ /* 0x000e220008000800 */
[----:B------:R-:W0:Y:S02]  /*00b0*/  LDCU.64 UR10, c[0x0][0x3d0] ;  /* 0x00007a00ff0a77ac */ /* 0x000e240008000a00 */
[----:B0-----:R-:W-:Y:S01]  /*00c0*/  IMAD R5, R12, UR8, R7 ;  /* 0x000000080c057c24 */ /* 0x001fe2000f8e0207 */
[----:B--2---:R-:W-:-:S04]  /*00d0*/  LEA R19, R0, R19, 0x18 ;  /* 0x0000001300137211 */ /* 0x004fc800078ec0ff */
[----:B-1----:R-:W-:Y:S01]  /*00e0*/  ISETP.GE.U32.AND P0, PT, R5, UR4, PT ;  /* 0x0000000405007c0c */ /* 0x002fe2000bf06070 */
[----:B------:R-:W-:-:S03]  /*00f0*/  IMAD R4, R12, 0xc, R19 ;  /* 0x0000000c0c047824 */ /* 0x000fc600078e0213 */
[----:B------:R-:W-:-:S04]  /*0100*/  ISETP.LT.U32.AND P1, PT, R7, R12, !P0 ;  /* 0x0000000c0700720c */ /* 0x000fc80004721070 */
[----:B------:R-:W-:-:S09]  /*0110*/  P2R R6, PR, RZ, 0x2 ;  /* 0x00000002ff067803 */ /* 0x000fd20000000000 */
[----:B---34-:R-:W-:Y:S05]  /*0120*/  @!P1 BRA `(.L_x_1) ;  /* 0x0000000400a49947 */ /* 0x018fea0003800000 */
[----:B------:R-:W0:Y:S01]  /*0130*/  LDC.64 R2, c[0x0][0x390] ;  /* 0x0000e400ff027b82 */ /* 0x000e220000000a00 */
[----:B------:R-:W-:Y:S01]  /*0140*/  BSSY.RECONVERGENT B1, `(.L_x_2) ;  /* 0x0000012000017945 */ /* 0x000fe20003800200 */
[----:B------:R-:W-:Y:S02]  /*0150*/  IMAD.MOV.U32 R13, RZ, RZ, R5 ;  /* 0x000000ffff0d7224 */ /* 0x000fe400078e0005 */
[----:B------:R-:W-:-:S07]  /*0160*/  IMAD.MOV.U32 R0, RZ, RZ, R7 ;  /* 0x000000ffff007224 */ /* 0x000fce00078e0007 */
.L_x_3:
[----:B0-2---:R-:W-:Y:S01]  /*0170*/  IMAD.WIDE.U32 R8, R13, 0x10, R2 ;  /* 0x000000100d087825 */ /* 0x005fe200078e0002 */
[----:B------:R-:W1:Y:S05]  /*0180*/  LDC.64 R26, c[0x0][0x398] ;  /* 0x0000e600ff1a7b82 */ /* 0x000e6a0000000a00 */
[----:B---3--:R-:W2:Y:S01]  /*0190*/  LDG.E.128 R8, desc[UR6][R8.64] ;  /* 0x0000000608087981 */ /* 0x008ea2000c1e1d00 */
[C---:B------:R-:W-:Y:S01]  /*01a0*/  IMAD R15, R0.reuse, 0xc, R19 ;  /* 0x0000000c000f7824 */ /* 0x040fe200078e0213 */
[----:B------:R-:W-:Y:S01]  /*01b0*/  IADD3 R0, PT, PT, R0, UR9, RZ ;  /* 0x0000000900007c10 */ /* 0x000fe2000fffe0ff */
[----:B------:R-:W-:Y:S02]  /*01c0*/  IMAD.MOV.U32 R17, RZ, RZ, R5 ;  /* 0x000000ffff117224 */ /* 0x000fe400078e0005 */
[----:B------:R-:W-:Y:S01]  /*01d0*/  IMAD.MOV.U32 R14, RZ, RZ, R7 ;  /* 0x000000ffff0e7224 */ /* 0x000fe200078e0007 */
[----:B------:R-:W-:Y:S01]  /*01e0*/  ISETP.LT.U32.AND P1, PT, R0, R12, PT ;  /* 0x0000000c0000720c */ /* 0x000fe20003f21070 */
[----:B------:R-:W-:-:S05]  /*01f0*/  IMAD R13, R12, UR8, R0 ;  /* 0x000000080c0d7c24 */ /* 0x000fca000f8e0200 */
[----:B------:R-:W-:Y:S01]  /*0200*/  ISETP.GE.U32.AND P0, PT, R13, UR4, PT ;  /* 0x000000040d007c0c */ /* 0x000fe2000bf06070 */
[----:B--2---:R2:W-:Y:S01]  /*0210*/  STS [R15], R8 ;  /* 0x000000080f007388 */ /* 0x0045e20000000800 */
[----:B------:R-:W3:Y:S03]  /*0220*/  LDC R11, c[0x0][0x3e0] ;  /* 0x0000f800ff0b7b82 */ /* 0x000ee60000000800 */
[----:B------:R2:W-:Y:S04]  /*0230*/  STS [R15+0x4], R9 ;  /* 0x000004090f007388 */ /* 0x0005e80000000800 */
[----:B------:R2:W-:Y:S04]  /*0240*/  STS [R15+0x8], R10 ;  /* 0x0000080a0f007388 */ /* 0x0005e80000000800 */
[----:B-1----:R-:W-:Y:S05]  /*0250*/  @!P0 BRA P1, `(.L_x_3) ;  /* 0xfffffffc00c48947 */ /* 0x002fea000083ffff */
[----:B------:R-:W-:Y:S05]  /*0260*/  BSYNC.RECONVERGENT B1 ;  /* 0x0000000000017941 */ /* 0x000fea0003800200 */
.L_x_2:
[----:B------:R-:W-:Y:S01]  /*0270*/  IMAD R0, R14, 0xc, R19 ;  /* 0x0000000c0e007824 */ /* 0x000fe200078e0213 */
[----:B------:R-:W-:Y:S01]  /*0280*/  BSSY.RECONVERGENT B1, `(.L_x_4) ;  /* 0x000004a000017945 */ /* 0x000fe20003800200 */
[----:B------:R-:W-:Y:S02]  /*0290*/  HFMA2 R12, -RZ, RZ, -2.5546875, -23600 ;  /* 0xc11cf5c3ff0c7431 */ /* 0x000fe400000001ff */
[----:B--2---:R-:W-:Y:S01]  /*02a0*/  IMAD.WIDE.U32 R8, R17, 0x10, R26 ;  /* 0x0000001011087825 */ /* 0x004fe200078e001a */
[----:B------:R-:W-:Y:S01]  /*02b0*/  CS2R R2, SRZ ;  /* 0x0000000000027805 */ /* 0x000fe2000001ff00 */
[----:B------:R-:W0:Y:S02]  /*02c0*/  LDS R10, [R0+0x4] ;  /* 0x00000400000a7984 */ /* 0x000e240000000800 */
[----:B0-----:R-:W-:-:S13]  /*02d0*/  FSETP.GT.AND P0, PT, R10, RZ, PT ;  /* 0x000000ff0a00720b */ /* 0x001fda0003f04000 */
[----:B------:R-:W-:Y:S05]  /*02e0*/  @P0 BRA `(.L_x_5) ;  /* 0x00000004000c0947 */ /* 0x000fea0003800000 */
[----:B------:R-:W2:Y:S04]  /*02f0*/  LDG.E R0, desc[UR6][R8.64+0x8] ;  /* 0x0000080608007981 */ /* 0x000ea8000c1e1900 */
[----:B------:R-:W4:Y:S01]  /*0300*/  LDG.E R16, desc[UR6][R8.64] ;  /* 0x0000000608107981 */ /* 0x000f22000c1e1900 */
[----:B------:R-:W-:Y:S01]  /*0310*/  FADD R12, RZ, -R10 ;  /* 0x8000000aff0c7221 */ /* 0x000fe20000000000 */
[----:B------:R-:W-:Y:S03]  /*0320*/  BSSY.RECONVERGENT B2, `(.L_x_6) ;  /* 0x000003d000027945 */ /* 0x000fe60003800200 */
[----:B------:R-:W-:-:S04]  /*0330*/  FMUL R12, R12, UR10 ;  /* 0x0000000a0c0c7c20 */ /* 0x000fc80008400000 */
[----:B------:R-:W-:Y:S01]  /*0340*/  FMUL R2, R12, UR11 ;  /* 0x0000000b0c027c20 */ /* 0x000fe20008400000 */
[----:B--2---:R-:W-:-:S04]  /*0350*/  FSETP.NEU.AND P0, PT, R0, RZ, PT ;  /* 0x000000ff0000720b */ /* 0x004fc80003f0d000 */
[----:B----4-:R-:W-:-:S13]  /*0360*/  FSETP.NEU.OR P0, PT, R16, RZ, P0 ;  /* 0x000000ff1000720b */ /* 0x010fda000070d400 */
[----:B------:R-:W-:Y:S05]  /*0370*/  @P0 BRA `(.L_x_7) ;  /* 0x00000000001c0947 */ /* 0x000fea0003800000 */
[----:B------:R-:W-:Y:S01]  /*0380*/  FSETP.GT.AND P0, PT, R2, 9.8100004196166992188, PT ;  /* 0x411cf5c30200780b */ /* 0x000fe20003f04000 */
[----:B------:R-:W-:Y:S02]  /*0390*/  IMAD.MOV.U32 R3, RZ, RZ, 0x411cf5c3 ;  /* 0x411cf5c3ff037424 */ /* 0x000fe400078e00ff */
[----:B------:R-:W-:-:S10]  /*03a0*/  IMAD.MOV.U32 R13, RZ, RZ, -0x80000000 ;  /* 0x80000000ff0d7424 */ /* 0x000fd400078e00ff */
[----:B------:R-:W-:Y:S05]  /*03b0*/  @P0 BRA `(.L_x_8) ;  /* 0x0000000000cc0947 */ /* 0x000fea0003800000 */
[----:B------:R-:W-:-:S05]  /*03c0*/  FMUL R13, RZ, R2 ;  /* 0x00000002ff0d7220 */ /* 0x000fca0000400000 */
[----:B------:R-:W-:Y:S01]  /*03d0*/  MOV R3, R13 ;  /* 0x0000000d00037202 */ /* 0x000fe20000000f00 */
[----:B------:R-:W-:Y:S06]  /*03e0*/  BRA `(.L_x_8) ;  /* 0x0000000000c07947 */ /* 0x000fec0003800000 */
.L_x_7:
[----:B------:R-:W-:Y:S01]  /*03f0*/  FFMA R3, R16, R16, RZ ;  /* 0x0000001010037223 */ /* 0x000fe200000000ff */
[----:B------:R-:W-:Y:S03]  /*0400*/  BSSY.RECONVERGENT B3, `(.L_x_9) ;  /* 0x000000f000037945 */ /* 0x000fe60003800200 */
[----:B------:R-:W-:-:S04]  /*0410*/  FFMA R8, R0, R0, R3 ;  /* 0x0000000000087223 */ /* 0x000fc80000000003 */
[----:B------:R-:W-:Y:S01]  /*0420*/  VIADD R9, R8, 0xf3000000 ;  /* 0xf300000008097836 */ /* 0x000fe20000000000 */
[----:B------:R0:W1:Y:S04]  /*0430*/  MUFU.RSQ R3, R8 ;  /* 0x0000000800037308 */ /* 0x0000680000001400 */
[----:B------:R-:W-:-:S13]  /*0440*/  ISETP.GT.U32.AND P0, PT, R9, 0x727fffff, PT ;  /* 0x727fffff0900780c */ /* 0x000fda0003f04070 */
[----:B01----:R-:W-:Y:S05]  /*0450*/  @!P0 BRA `(.L_x_10) ;  /* 0x0000000000148947 */ /* 0x003fea0003800000 */
[----:B------:R-:W-:Y:S01]  /*0460*/  IMAD.MOV.U32 R3, RZ, RZ, R8 ;  /* 0x000000ffff037224 */ /* 0x000fe200078e0008 */
[----:B------:R-:W-:-:S07]  /*0470*/  MOV R8, 0x490 ;  /* 0x0000049000087802 */ /* 0x000fce0000000f00 */
[----:B---3--:R-:W-:Y:S05]  /*0480*/  CALL.REL.NOINC `($__internal_0_$__cuda_sm20_sqrt_rn_f32_slowpath) ;  /* 0x0000001800107944 */ /* 0x008fea0003c00000 */
[----:B------:R-:W-:Y:S01]  /*0490*/  MOV R17, R15 ;  /* 0x0000000f00117202 */ /* 0x000fe20000000f00 */
[----:B------:R-:W-:Y:S06]  /*04a0*/  BRA `(.L_x_11) ;  /* 0x0000000000107947 */ /* 0x000fec0003800000 */
.L_x_10:
[----:B------:R-:W-:Y:S01]  /*04b0*/  FMUL.FTZ R17, R8, R3 ;  /* 0x0000000308117220 */ /* 0x000fe20000410000 */
[----:B------:R-:W-:-:S03]  /*04c0*/  FMUL.FTZ R3, R3, 0.5 ;  /* 0x3f00000003037820 */ /* 0x000fc60000410000 */
[----:B------:R-:W-:-:S04]  /*04d0*/  FFMA R8, -R17, R17, R8 ;  /* 0x0000001111087223 */ /* 0x000fc80000000108 */
[----:B------:R-:W-:-:S07]  /*04e0*/  FFMA R17, R8, R3, R17 ;  /* 0x0000000308117223 */ /* 0x000fce0000000011 */
.L_x_11:
[----:B------:R-:W-:Y:S05]  /*04f0*/  BSYNC.RECONVERGENT B3 ;  /* 0x0000000000037941 */ /* 0x000fea0003800200 */
.L_x_9:
[----:B------:R-:W0:Y:S01]  /*0500*/  MUFU.RCP R8, R17 ;  /* 0x0000001100087308 */ /* 0x000e220000001000 */
[----:B------:R-:W-:Y:S07]  /*0510*/  BSSY.RECONVERGENT B3, `(.L_x_12) ;  /* 0x000000d000037945 */ /* 0x000fee0003800200 */
[----:B------:R-:W1:Y:S01]  /*0520*/  FCHK P0, -R16, R17 ;  /* 0x0000001110007302 */ /* 0x000e620000000100 */
[----:B0-----:R-:W-:-:S04]  /*0530*/  FFMA R3, R8, -R17, 1 ;  /* 0x3f80000008037423 */ /* 0x001fc80000000811 */
[----:B------:R-:W-:-:S04]  /*0540*/  FFMA R3, R8, R3, R8 ;  /* 0x0000000308037223 */ /* 0x000fc80000000008 */
[----:B------:R-:W-:-:S04]  /*0550*/  FFMA R8, -R16, R3, RZ ;  /* 0x0000000310087223 */ /* 0x000fc800000001ff */
[----:B------:R-:W-:-:S04]  /*0560*/  FFMA R13, R8, -R17, -R16 ;  /* 0x80000011080d7223 */ /* 0x000fc80000000810 */
[----:B------:R-:W-:Y:S01]  /*0570*/  FFMA R13, R3, R13, R8 ;  /* 0x0000000d030d7223 */ /* 0x000fe20000000008 */
[----:B-1----:R-:W-:Y:S06]  /*0580*/  @!P0 BRA `(.L_x_13) ;  /* 0x0000000000148947 */ /* 0x002fec0003800000 */
[----:B------:R-:W-:Y:S01]  /*0590*/  FADD R3, -R16, -RZ ;  /* 0x800000ff10037221 */ /* 0x000fe20000000100 */
[----:B------:R-:W-:Y:S01]  /*05a0*/  IMAD.MOV.U32 R8, RZ, RZ, R17 ;  /* 0x000000ffff087224 */ /* 0x000fe200078e0011 */
[----:B------:R-:W-:-:S07]  /*05b0*/  MOV R22, 0x5d0 ;  /* 0x000005d000167802 */ /* 0x000fce0000000f00 */
[----:B---3--:R-:W-:Y:S05]  /*05c0*/  CALL.REL.NOINC `($__internal_1_$__cuda_sm3x_div_rn_noftz_f32_slowpath) ;  /* 0x0000001800147944 */ /* 0x008fea0003c00000 */
[----:B------:R-:W-:-:S07]  /*05d0*/  IMAD.MOV.U32 R13, RZ, RZ, R3 ;  /* 0x000000ffff0d7224 */ /* 0x000fce00078e0003 */
.L_x_13:
[----:B------:R-:W-:Y:S05]  /*05e0*/  BSYNC.RECONVERGENT B3 ;  /* 0x0000000000037941 */ /* 0x000fea0003800200 */
.L_x_12:
        /* <DEDUP_REMOVED lines=10> */
[----:B------:R-:W-:Y:S02]  /*0690*/  MOV R8, R17 ;  /* 0x0000001100087202 */ /* 0x000fe40000000f00 */
[----:B------:R-:W-:-:S07]  /*06a0*/  MOV R22, 0x6c0 ;  /* 0x000006c000167802 */ /* 0x000fce0000000f00 */
[----:B---3--:R-:W-:Y:S05]  /*06b0*/  CALL.REL.NOINC `($__internal_1_$__cuda_sm3x_div_rn_noftz_f32_slowpath) ;  /* 0x0000001400d87944 */ /* 0x008fea0003c00000 */
.L_x_15:
[----:B------:R-:W-:Y:S05]  /*06c0*/  BSYNC.RECONVERGENT B3 ;  /* 0x0000000000037941 */ /* 0x000fea0003800200 */
.L_x_14:
[C---:B------:R-:W-:Y:S01]  /*06d0*/  FMUL R13, R2.reuse, R13 ;  /* 0x0000000d020d7220 */ /* 0x040fe20000400000 */
[----:B------:R-:W-:-:S07]  /*06e0*/  FMUL R3, R2, R3 ;  /* 0x0000000302037220 */ /* 0x000fce0000400000 */
.L_x_8:
[----:B------:R-:W-:Y:S05]  /*06f0*/  BSYNC.RECONVERGENT B2 ;  /* 0x0000000000027941 */ /* 0x000fea0003800200 */
.L_x_6:
[----:B------:R-:W-:Y:S01]  /*0700*/  FADD R2, RZ, R13 ;  /* 0x0000000dff027221 */ /* 0x000fe20000000000 */
[----:B------:R-:W-:-:S07]  /*0710*/  FADD R3, RZ, R3 ;  /* 0x00000003ff037221 */ /* 0x000fce0000000000 */
.L_x_5:
[----:B------:R-:W-:Y:S05]  /*0720*/  BSYNC.RECONVERGENT B1 ;  /* 0x0000000000017941 */ /* 0x000fea0003800200 */
.L_x_4:
[C---:B------:R-:W-:Y:S02]  /*0730*/  IMAD R9, R14.reuse, 0xc, R4 ;  /* 0x0000000c0e097824 */ /* 0x040fe400078e0204 */
[----:B------:R-:W-:-:S03]  /*0740*/  VIADD R14, R14, UR9 ;  /* 0x000000090e0e7c36 */ /* 0x000fc60008000000 */
[----:B------:R0:W-:Y:S01]  /*0750*/  STS [R9], R2 ;  /* 0x0000000209007388 */ /* 0x0001e20000000800 */
[----:B---3--:R-:W-:Y:S01]  /*0760*/  IMAD R17, R11, UR8, R14 ;  /* 0x000000080b117c24 */ /* 0x008fe2000f8e020e */
[----:B------:R-:W-:Y:S02]  /*0770*/  ISETP.LT.U32.AND P1, PT, R14, R11, PT ;  /* 0x0000000b0e00720c */ /* 0x000fe40003f21070 */
[----:B------:R0:W-:Y:S02]  /*0780*/  STS [R9+0x4], R12 ;  /* 0x0000040c09007388 */ /* 0x0001e40000000800 */
[----:B------:R-:W-:Y:S02]  /*0790*/  ISETP.GE.U32.AND P0, PT, R17, UR5, PT ;  /* 0x0000000511007c0c */ /* 0x000fe4000bf06070 */
[----:B------:R0:W-:Y:S11]  /*07a0*/  STS [R9+0x8], R3 ;  /* 0x0000080309007388 */ /* 0x0001f60000000800 */
[----:B0-----:R-:W-:Y:S05]  /*07b0*/  @!P0 BRA P1, `(.L_x_2) ;  /* 0xfffffff800ac8947 */ /* 0x001fea000083ffff */
.L_x_1:
[----:B------:R-:W-:Y:S05]  /*07c0*/  BSYNC.RECONVERGENT B0 ;  /* 0x0000000000007941 */ /* 0x000fea0003800200 */
.L_x_0:
[----:B------:R-:W0:Y:S01]  /*07d0*/  LDC R0, c[0x0][0x3e4] ;  /* 0x0000f900ff007b82 */ /* 0x000e220000000800 */
[----:B------:R-:W1:Y:S01]  /*07e0*/  LDCU UR4, c[0x0][0x3ec] ;  /* 0x00007d80ff0477ac */ /* 0x000e620008000800 */
[----:B0-----:R-:W-:-:S06]  /*07f0*/  IMAD R23, R0, UR8, R7 ;  /* 0x0000000800177c24 */ /* 0x001fcc000f8e0207 */
[----:B------:R-:W-:Y:S01]  /*0800*/  BAR.SYNC.DEFER_BLOCKING 0x0 ;  /* 0x0000000000007b1d */ /* 0x000fe20000010000 */
[----:B-1----:R-:W-:-:S04]  /*0810*/  ISETP.GE.U32.AND P0, PT, R23, UR4, PT ;  /* 0x0000000417007c0c */ /* 0x002fc8000bf06070 */
[----:B------:R-:W-:-:S13]  /*0820*/  ISETP.GE.U32.OR P0, PT, R7, R0, P0 ;  /* 0x000000000700720c */ /* 0x000fda0000706470 */
[----:B------:R-:W-:Y:S05]  /*0830*/  @P0 BRA `(.L_x_16) ;  /* 0x0000001000680947 */ /* 0x000fea0003800000 */
[----:B------:R-:W-:-:S07]  /*0840*/  MOV R20, R7 ;  /* 0x0000000700147202 */ /* 0x000fce0000000f00 */
.L_x_45:
[----:B------:R-:W-:Y:S05]  /*0850*/  YIELD ;  /* 0x0000000000007946 */ /* 0x000fea0003800000 */
[----:B------:R-:W0:Y:S02]  /*0860*/  LDCU.64 UR4, c[0x0][0x3b8] ;  /* 0x00007700ff0477ac */ /* 0x000e240008000a00 */
[----:B0-----:R-:W-:-:S05]  /*0870*/  IADD3 R2, P0, PT, R20, UR4, RZ ;  /* 0x0000000414027c10 */ /* 0x001fca000ff1e0ff */
[----:B------:R-:W-:-:S05]  /*0880*/  IMAD.X R3, RZ, RZ, UR5, P0 ;  /* 0x00000005ff037e24 */ /* 0x000fca00080e06ff */
[----:B------:R-:W2:Y:S01]  /*0890*/  LDG.E.U8 R2, desc[UR6][R2.64] ;  /* 0x0000000602027981 */ /* 0x000ea2000c1e1100 */
[----:B------:R-:W-:Y:S01]  /*08a0*/  BSSY.RECONVERGENT B0, `(.L_x_17) ;  /* 0x000010c000007945 */ /* 0x000fe20003800200 */
[----:B--2---:R-:W-:-:S13]  /*08b0*/  ISETP.NE.AND P0, PT, R2, RZ, PT ;  /* 0x000000ff0200720c */ /* 0x004fda0003f05270 */
[----:B------:R-:W-:Y:S05]  /*08c0*/  @!P0 BRA `(.L_x_18) ;  /* 0x0000001000248947 */ /* 0x000fea0003800000 */
[----:B------:R-:W0:Y:S08]  /*08d0*/  LDC.64 R2, c[0x0][0x3a8] ;  /* 0x0000ea00ff027b82 */ /* 0x000e300000000a00 */
[----:B------:R-:W1:Y:S01]  /*08e0*/  LDC.64 R8, c[0x0][0x3a0] ;  /* 0x0000e800ff087b82 */ /* 0x000e620000000a00 */
[----:B0-----:R-:W-:-:S05]  /*08f0*/  IMAD.WIDE.U32 R2, R23, 0x10, R2 ;  /* 0x0000001017027825 */ /* 0x001fca00078e0002 */
[----:B------:R-:W2:Y:S01]  /*0900*/  LDG.E.64 R14, desc[UR6][R2.64] ;  /* 0x00000006020e7981 */ /* 0x000ea2000c1e1b00 */
[----:B-1----:R-:W-:-:S05]  /*0910*/  IMAD.WIDE.U32 R8, R23, 0x4, R8 ;  /* 0x0000000417087825 */ /* 0x002fca00078e0008 */
[----:B------:R0:W5:Y:S01]  /*0920*/  LDG.E R19, desc[UR6][R8.64] ;  /* 0x0000000608137981 */ /* 0x000162000c1e1900 */
[----:B------:R-:W-:Y:S01]  /*0930*/  BSSY.RECONVERGENT B1, `(.L_x_19) ;  /* 0x00000dc000017945 */ /* 0x000fe20003800200 */
[----:B------:R-:W-:Y:S02]  /*0940*/  HFMA2 R27, -RZ, RZ, 0, 0 ;  /* 0x00000000ff1b7431 */ /* 0x000fe400000001ff */
[----:B------:R-:W-:Y:S01]  /*0950*/  IMAD.MOV.U32 R25, RZ, RZ, RZ ;  /* 0x000000ffff197224 */ /* 0x000fe200078e00ff */
[----:B------:R-:W-:Y:S02]  /*0960*/  MOV R21, RZ ;  /* 0x000000ff00157202 */ /* 0x000fe40000000f00 */
[----:B--2---:R-:W-:-:S13]  /*0970*/  FSETP.NEU.AND P0, PT, R14, RZ, PT ;  /* 0x000000ff0e00720b */ /* 0x004fda0003f0d000 */
[----:B0-----:R-:W-:Y:S05]  /*0980*/  @!P0 BRA `(.L_x_20) ;  /* 0x0000000c00588947 */ /* 0x001fea0003800000 */
[----:B------:R-:W2:Y:S01]  /*0990*/  LDG.E.64 R2, desc[UR6][R2.64+0x8] ;  /* 0x0000080602027981 */ /* 0x000ea2000c1e1b00 */
[----:B------:R-:W0:Y:S02]  /*09a0*/  LDCU.64 UR4, c[0x0][0x3b0] ;  /* 0x00007600ff0477ac */ /* 0x000e240008000a00 */
[C---:B0-----:R-:W-:Y:S01]  /*09b0*/  LEA R28, P0, R23.reuse, UR4, 0x2 ;  /* 0x00000004171c7c11 */ /* 0x041fe2000f8010ff */
[----:B------:R-:W0:Y:S01]  /*09c0*/  S2R R9, SR_CgaCtaId ;  /* 0x0000000000097919 */ /* 0x000e220000008800 */
[----:B------:R-:W2:Y:S02]  /*09d0*/  LDCU UR4, c[0x0][0x3c4] ;  /* 0x00007880ff0477ac */ /* 0x000ea40008000800 */
[----:B------:R-:W-:-:S05]  /*09e0*/  LEA.HI.X R29, R23, UR5, RZ, 0x2, P0 ;  /* 0x00000005171d7c11 */ /* 0x000fca00080f14ff */
[----:B------:R1:W5:Y:S01]  /*09f0*/  LDG.E R28, desc[UR6][R28.64] ;  /* 0x000000061c1c7981 */ /* 0x000362000c1e1900 */
[----:B------:R-:W-:Y:S01]  /*0a00*/  MOV R0, 0x400 ;  /* 0x0000040000007802 */ /* 0x000fe20000000f00 */
[----:B------:R-:W-:Y:S01]  /*0a10*/  BSSY.RECONVERGENT B2, `(.L_x_21) ;  /* 0x0000074000027945 */ /* 0x000fe20003800200 */
[----:B-----5:R-:W-:Y:S02]  /*0a20*/  LOP3.LUT R8, R19, 0xffff, RZ, 0xc0, !PT ;  /* 0x0000ffff13087812 */ /* 0x020fe400078ec0ff */
[----:B0-----:R-:W-:Y:S02]  /*0a30*/  LEA R0, R9, R0, 0x18 ;  /* 0x0000000009007211 */ /* 0x001fe400078ec0ff */
[----:B------:R-:W-:-:S03]  /*0a40*/  PRMT R9, R19, 0x7732, RZ ;  /* 0x0000773213097816 */ /* 0x000fc600000000ff */
[--C-:B------:R-:W-:Y:S02]  /*0a50*/  IMAD R8, R8, 0xc, R0.reuse ;  /* 0x0000000c08087824 */ /* 0x100fe400078e0200 */
[----:B------:R-:W-:-:S03]  /*0a60*/  IMAD R9, R9, 0xc, R0 ;  /* 0x0000000c09097824 */ /* 0x000fc600078e0200 */
[----:B------:R1:W0:Y:S04]  /*0a70*/  LDS R21, [R8] ;  /* 0x0000000008157984 */ /* 0x0002280000000800 */
[----:B------:R1:W3:Y:S04]  /*0a80*/  LDS R22, [R8+0x4] ;  /* 0x0000040008167984 */ /* 0x0002e80000000800 */
[----:B------:R1:W4:Y:S04]  /*0a90*/  LDS R0, [R8+0x8] ;  /* 0x0000080008007984 */ /* 0x0003280000000800 */
[----:B------:R1:W0:Y:S04]  /*0aa0*/  LDS R10, [R9] ;  /* 0x00000000090a7984 */ /* 0x0002280000000800 */
[----:B------:R1:W0:Y:S04]  /*0ab0*/  LDS R25, [R9+0x4] ;  /* 0x0000040009197984 */ /* 0x0002280000000800 */
[----:B------:R1:W0:Y:S01]  /*0ac0*/  LDS R23, [R9+0x8] ;  /* 0x0000080009177984 */ /* 0x0002220000000800 */
[----:B--2---:R-:W-:-:S04]  /*0ad0*/  FFMA R24, R2, UR4, R3 ;  /* 0x0000000402187c23 */ /* 0x004fc80008000003 */
[C---:B------:R-:W-:Y:S01]  /*0ae0*/  FMUL R27, R24.reuse, 0.63661974668502807617 ;  /* 0x3f22f983181b7820 */ /* 0x040fe20000400000 */
[----:B------:R-:W-:-:S05]  /*0af0*/  FSETP.GE.AND P0, PT, |R24|, 105615, PT ;  /* 0x47ce47801800780b */ /* 0x000fca0003f06200 */
[----:B------:R-:W2:Y:S02]  /*0b00*/  F2I.NTZ R27, R27 ;  /* 0x0000001b001b7305 */ /* 0x000ea40000203100 */
[----:B--2---:R-:W-:-:S05]  /*0b10*/  I2FP.F32.S32 R3, R27 ;  /* 0x0000001b00037245 */ /* 0x004fca0000201400 */
[----:B------:R-:W-:-:S04]  /*0b20*/  FFMA R2, R3, -1.5707962512969970703, R24 ;  /* 0xbfc90fda03027823 */ /* 0x000fc80000000018 */
[----:B------:R-:W-:-:S04]  /*0b30*/  FFMA R2, R3, -7.5497894158615963534e-08, R2 ;  /* 0xb3a2216803027823 */ /* 0x000fc80000000002 */
[----:B------:R-:W-:Y:S01]  /*0b40*/  FFMA R3, R3, -5.3903029534742383927e-15, R2 ;  /* 0xa7c234c503037823 */ /* 0x000fe20000000002 */
[----:B01-34-:R-:W-:Y:S06]  /*0b50*/  @!P0 BRA `(.L_x_22) ;  /* 0x00000004007c8947 */ /* 0x01bfec0003800000 */
[----:B------:R-:W-:-:S13]  /*0b60*/  FSETP.NEU.AND P0, PT, |R24|, +INF , PT ;  /* 0x7f8000001800780b */ /* 0x000fda0003f0d200 */
[----:B------:R-:W-:Y:S01]  /*0b70*/  @!P0 FMUL R3, RZ, R24 ;  /* 0x00000018ff038220 */ /* 0x000fe20000400000 */
[----:B------:R-:W-:Y:S01]  /*0b80*/  @!P0 IMAD.MOV.U32 R27, RZ, RZ, RZ ;  /* 0x000000ffff1b8224 */ /* 0x000fe200078e00ff */
[----:B------:R-:W-:Y:S06]  /*0b90*/  @!P0 BRA `(.L_x_22) ;  /* 0x00000004006c8947 */ /* 0x000fec0003800000 */
[----:B------:R-:W-:Y:S01]  /*0ba0*/  SHF.L.U32 R26, R24, 0x8, RZ ;  /* 0x00000008181a7819 */ /* 0x000fe200000006ff */
[----:B------:R-:W-:Y:S02]  /*0bb0*/  HFMA2 R29, -RZ, RZ, 0, 0 ;  /* 0x00000000ff1d7431 */ /* 0x000fe400000001ff */
[----:B------:R-:W-:Y:S01]  /*0bc0*/  IMAD.MOV.U32 R27, RZ, RZ, RZ ;  /* 0x000000ffff1b7224 */ /* 0x000fe200078e00ff */
[----:B------:R-:W0:Y:S01]  /*0bd0*/  LDCU.64 UR10, c[0x4][URZ] ;  /* 0x01000000ff0a77ac */ /* 0x000e220008000a00 */
[----:B------:R-:W-:Y:S01]  /*0be0*/  LOP3.LUT R26, R26, 0x80000000, RZ, 0xfc, !PT ;  /* 0x800000001a1a7812 */ /* 0x000fe200078efcff */
[----:B------:R-:W-:Y:S01]  /*0bf0*/  UMOV UR5, URZ ;  /* 0x000000ff00057c82 */ /* 0x000fe20008000000 */
[----:B------:R-:W-:-:S05]  /*0c00*/  UMOV UR4, URZ ;  /* 0x000000ff00047c82 */ /* 0x000fca0008000000 */
.L_x_23:
[----:B0-----:R-:W-:Y:S01]  /*0c10*/  MOV R3, UR11 ;  /* 0x0000000b00037c02 */ /* 0x001fe20008000f00 */
[----:B------:R-:W-:-:S05]  /*0c20*/  IMAD.U32 R2, RZ, RZ, UR10 ;  /* 0x0000000aff027e24 */ /* 0x000fca000f8e00ff */
[----:B------:R-:W2:Y:S01]  /*0c30*/  LDG.E.CONSTANT R3, desc[UR6][R2.64] ;  /* 0x0000000602037981 */ /* 0x000ea2000c1e9900 */
[----:B------:R-:W-:Y:S01]  /*0c40*/  UIADD3 UR4, UPT, UPT, UR4, 0x1, URZ ;  /* 0x0000000104047890 */ /* 0x000fe2000fffe0ff */
[C---:B------:R-:W-:Y:S01]  /*0c50*/  ISETP.EQ.AND P1, PT, R29.reuse, 0x4, PT ;  /* 0x000000041d00780c */ /* 0x040fe20003f22270 */
[----:B------:R-:W-:Y:S01]  /*0c60*/  UIADD3 UR10, UP1, UPT, UR10, 0x4, URZ ;  /* 0x000000040a0a7890 */ /* 0x000fe2000ff3e0ff */
[C---:B------:R-:W-:Y:S01]  /*0c70*/  ISETP.EQ.AND P2, PT, R29.reuse, 0x8, PT ;  /* 0x000000081d00780c */ /* 0x040fe20003f42270 */
[----:B------:R-:W-:Y:S01]  /*0c80*/  UISETP.NE.AND UP0, UPT, UR4, 0x6, UPT ;  /* 0x000000060400788c */ /* 0x000fe2000bf05270 */
[C---:B------:R-:W-:Y:S01]  /*0c90*/  ISETP.EQ.AND P3, PT, R29.reuse, 0xc, PT ;  /* 0x0000000c1d00780c */ /* 0x040fe20003f62270 */
[----:B------:R-:W-:Y:S01]  /*0ca0*/  UIADD3.X UR11, UPT, UPT, URZ, UR11, URZ, UP1, !UPT ;  /* 0x0000000bff0b7290 */ /* 0x000fe20008ffe4ff */
[C---:B------:R-:W-:Y:S02]  /*0cb0*/  ISETP.EQ.AND P4, PT, R29.reuse, 0x10, PT ;  /* 0x000000101d00780c */ /* 0x040fe40003f82270 */
[----:B------:R-:W-:Y:S01]  /*0cc0*/  ISETP.EQ.AND P5, PT, R29, 0x14, PT ;  /* 0x000000141d00780c */ /* 0x000fe20003fa2270 */
[----:B--2---:R-:W-:-:S03]  /*0cd0*/  IMAD.WIDE.U32 R8, R3, R26, RZ ;  /* 0x0000001a03087225 */ /* 0x004fc600078e00ff */
[----:B------:R-:W-:-:S04]  /*0ce0*/  IADD3 R8, P0, PT, R8, R27, RZ ;  /* 0x0000001b08087210 */ /* 0x000fc80007f1e0ff */
[----:B------:R-:W-:Y:S01]  /*0cf0*/  IADD3.X R27, PT, PT, R9, UR5, RZ, P0, !PT ;  /* 0x00000005091b7c10 */ /* 0x000fe200087fe4ff */
[--C-:B------:R-:W-:Y:S01]  /*0d00*/  @P2 IMAD.MOV.U32 R16, RZ, RZ, R8.reuse ;  /* 0x000000ffff102224 */ /* 0x100fe200078e0008 */
[C---:B------:R-:W-:Y:S01]  /*0d10*/  ISETP.EQ.AND P0, PT, R29.reuse, RZ, PT ;  /* 0x000000ff1d00720c */ /* 0x040fe20003f02270 */
[----:B------:R-:W-:Y:S01]  /*0d20*/  @P4 IMAD.MOV.U32 R12, RZ, RZ, R8 ;  /* 0x000000ffff0c4224 */ /* 0x000fe200078e0008 */
[-C--:B------:R-:W-:Y:S01]  /*0d30*/  @P1 MOV R17, R8.reuse ;  /* 0x0000000800111202 */ /* 0x080fe20000000f00 */
[----:B------:R-:W-:Y:S01]  /*0d40*/  VIADD R29, R29, 0x4 ;  /* 0x000000041d1d7836 */ /* 0x000fe20000000000 */
[-C--:B------:R-:W-:Y:S02]  /*0d50*/  @P3 MOV R13, R8.reuse ;  /* 0x00000008000d3202 */ /* 0x080fe40000000f00 */
[----:B------:R-:W-:-:S07]  /*0d60*/  @P5 MOV R11, R8 ;  /* 0x00000008000b5202 */ /* 0x000fce0000000f00 */
[----:B------:R-:W-:Y:S01]  /*0d70*/  @P0 IMAD.MOV.U32 R18, RZ, RZ, R8 ;  /* 0x000000ffff120224 */ /* 0x000fe200078e0008 */
[----:B------:R-:W-:Y:S06]  /*0d80*/  BRA.U UP0, `(.L_x_23) ;  /* 0xfffffffd00a07547 */ /* 0x000fec000b83ffff */
[----:B------:R-:W-:Y:S01]  /*0d90*/  SHF.R.U32.HI R2, RZ, 0x17, R24 ;  /* 0x00000017ff027819 */ /* 0x000fe20000011618 */
[----:B------:R-:W-:Y:S03]  /*0da0*/  BSSY.RECONVERGENT B3, `(.L_x_24) ;  /* 0x0000028000037945 */ /* 0x000fe60003800200 */
[C---:B------:R-:W-:Y:S02]  /*0db0*/  LOP3.LUT R3, R2.reuse, 0xe0, RZ, 0xc0, !PT ;  /* 0x000000e002037812 */ /* 0x040fe400078ec0ff */
[----:B------:R-:W-:Y:S02]  /*0dc0*/  LOP3.LUT P6, RZ, R2, 0x1f, RZ, 0xc0, !PT ;  /* 0x0000001f02ff7812 */ /* 0x000fe400078cc0ff */
[----:B------:R-:W-:-:S04]  /*0dd0*/  IADD3 R3, PT, PT, R3, -0x80, RZ ;  /* 0xffffff8003037810 */ /* 0x000fc80007ffe0ff */
[----:B------:R-:W-:-:S05]  /*0de0*/  SHF.R.U32.HI R3, RZ, 0x5, R3 ;  /* 0x00000005ff037819 */ /* 0x000fca0000011603 */
[----:B------:R-:W-:-:S05]  /*0df0*/  IMAD.U32 R8, R3, -0x4, RZ ;  /* 0xfffffffc03087824 */ /* 0x000fca00078e00ff */
[C---:B------:R-:W-:Y:S02]  /*0e00*/  ISETP.EQ.AND P0, PT, R8.reuse, -0x18, PT ;  /* 0xffffffe80800780c */ /* 0x040fe40003f02270 */
[C---:B------:R-:W-:Y:S02]  /*0e10*/  ISETP.EQ.AND P1, PT, R8.reuse, -0x14, PT ;  /* 0xffffffec0800780c */ /* 0x040fe40003f22270 */
[C---:B------:R-:W-:Y:S02]  /*0e20*/  ISETP.EQ.AND P5, PT, R8.reuse, -0x10, PT ;  /* 0xfffffff00800780c */ /* 0x040fe40003fa2270 */
[C---:B------:R-:W-:Y:S02]  /*0e30*/  ISETP.EQ.AND P4, PT, R8.reuse, -0xc, PT ;  /* 0xfffffff40800780c */ /* 0x040fe40003f82270 */
[C---:B------:R-:W-:Y:S02]  /*0e40*/  ISETP.EQ.AND P3, PT, R8.reuse, -0x8, PT ;  /* 0xfffffff80800780c */ /* 0x040fe40003f62270 */
[----:B------:R-:W-:-:S03]  /*0e50*/  ISETP.EQ.AND P2, PT, R8, -0x4, PT ;  /* 0xfffffffc0800780c */ /* 0x000fc60003f42270 */
[----:B------:R-:W-:Y:S02]  /*0e60*/  @P0 MOV R26, R18 ;  /* 0x00000012001a0202 */ /* 0x000fe40000000f00 */
[----:B------:R-:W-:Y:S01]  /*0e70*/  @P1 IMAD.MOV.U32 R3, RZ, RZ, R18 ;  /* 0x000000ffff031224 */ /* 0x000fe200078e0012 */
[----:B------:R-:W-:Y:S01]  /*0e80*/  @P1 MOV R26, R17 ;  /* 0x00000011001a1202 */ /* 0x000fe20000000f00 */
[----:B------:R-:W-:Y:S01]  /*0e90*/  @P5 IMAD.MOV.U32 R3, RZ, RZ, R17 ;  /* 0x000000ffff035224 */ /* 0x000fe200078e0011 */
[C---:B------:R-:W-:Y:S01]  /*0ea0*/  ISETP.EQ.AND P1, PT, R8.reuse, RZ, PT ;  /* 0x000000ff0800720c */ /* 0x040fe20003f22270 */
[----:B------:R-:W-:Y:S01]  /*0eb0*/  @P4 IMAD.MOV.U32 R3, RZ, RZ, R16 ;  /* 0x000000ffff034224 */ /* 0x000fe200078e0010 */
[----:B------:R-:W-:Y:S01]  /*0ec0*/  ISETP.EQ.AND P0, PT, R8, 0x4, PT ;  /* 0x000000040800780c */ /* 0x000fe20003f02270 */
[----:B------:R-:W-:Y:S01]  /*0ed0*/  @P3 IMAD.MOV.U32 R3, RZ, RZ, R13 ;  /* 0x000000ffff033224 */ /* 0x000fe200078e000d */
[----:B------:R-:W-:Y:S01]  /*0ee0*/  @P5 MOV R26, R16 ;  /* 0x00000010001a5202 */ /* 0x000fe20000000f00 */
[----:B------:R-:W-:Y:S01]  /*0ef0*/  @P2 IMAD.MOV.U32 R3, RZ, RZ, R12 ;  /* 0x000000ffff032224 */ /* 0x000fe200078e000c */
[----:B------:R-:W-:-:S02]  /*0f00*/  @P4 MOV R26, R13 ;  /* 0x0000000d001a4202 */ /* 0x000fc40000000f00 */
[----:B------:R-:W-:Y:S02]  /*0f10*/  @P3 MOV R26, R12 ;  /* 0x0000000c001a3202 */ /* 0x000fe40000000f00 */
[----:B------:R-:W-:-:S03]  /*0f20*/  @P2 MOV R26, R11 ;  /* 0x0000000b001a2202 */ /* 0x000fc60000000f00 */
[----:B------:R-:W-:Y:S01]  /*0f30*/  @P1 IMAD.MOV.U32 R3, RZ, RZ, R11 ;  /* 0x000000ffff031224 */ /* 0x000fe200078e000b */
[----:B------:R-:W-:Y:S01]  /*0f40*/  @P1 MOV R26, R27 ;  /* 0x0000001b001a1202 */ /* 0x000fe20000000f00 */
[----:B------:R-:W-:Y:S01]  /*0f50*/  @P0 IMAD.MOV.U32 R3, RZ, RZ, R27 ;  /* 0x000000ffff030224 */ /* 0x000fe200078e001b */
[----:B------:R-:W-:Y:S06]  /*0f60*/  @!P6 BRA `(.L_x_25) ;  /* 0x00000000002ce947 */ /* 0x000fec0003800000 */
[----:B------:R-:W-:Y:S02]  /*0f70*/  ISETP.EQ.AND P6, PT, R8, 0x8, PT ;  /* 0x000000080800780c */ /* 0x000fe40003fc2270 */
[----:B------:R-:W-:Y:S01]  /*0f80*/  @P5 MOV R8, R18 ;  /* 0x0000001200085202 */ /* 0x000fe20000000f00 */
[----:B------:R-:W-:Y:S01]  /*0f90*/  @P4 IMAD.MOV.U32 R8, RZ, RZ, R17 ;  /* 0x000000ffff084224 */ /* 0x000fe200078e0011 */
[----:B------:R-:W-:Y:S01]  /*0fa0*/  @P3 MOV R8, R16 ;  /* 0x0000001000083202 */ /* 0x000fe20000000f00 */
[----:B------:R-:W-:Y:S01]  /*0fb0*/  @P2 IMAD.MOV.U32 R8, RZ, RZ, R13 ;  /* 0x000000ffff082224 */ /* 0x000fe200078e000d */
[----:B------:R-:W-:Y:S01]  /*0fc0*/  @P1 MOV R8, R12 ;  /* 0x0000000c00081202 */ /* 0x000fe20000000f00 */
[----:B------:R-:W-:Y:S01]  /*0fd0*/  @P0 IMAD.MOV.U32 R8, RZ, RZ, R11 ;  /* 0x000000ffff080224 */ /* 0x000fe200078e000b */
[----:B------:R-:W-:-:S04]  /*0fe0*/  LOP3.LUT R2, R2, 0x1f, RZ, 0xc0, !PT ;  /* 0x0000001f02027812 */ /* 0x000fc800078ec0ff */
[----:B------:R-:W-:Y:S02]  /*0ff0*/  SHF.L.W.U32.HI R26, R3, R2, R26 ;  /* 0x00000002031a7219 */ /* 0x000fe40000010e1a */
[----:B------:R-:W-:-:S04]  /*1000*/  @P6 MOV R8, R27 ;  /* 0x0000001b00086202 */ /* 0x000fc80000000f00 */
[----:B------:R-:W-:-:S07]  /*1010*/  SHF.L.W.U32.HI R3, R8, R2, R3 ;  /* 0x0000000208037219 */ /* 0x000fce0000010e03 */
.L_x_25:
[----:B------:R-:W-:Y:S05]  /*1020*/  BSYNC.RECONVERGENT B3 ;  /* 0x0000000000037941 */ /* 0x000fea0003800200 */
.L_x_24:
[C---:B------:R-:W-:Y:S01]  /*1030*/  SHF.L.W.U32.HI R27, R3.reuse, 0x2, R26 ;  /* 0x00000002031b7819 */ /* 0x040fe20000010e1a */
[----:B------:R-:W-:Y:S01]  /*1040*/  IMAD.SHL.U32 R3, R3, 0x4, RZ ;  /* 0x0000000403037824 */ /* 0x000fe200078e00ff */
[----:B------:R-:W-:Y:S01]  /*1050*/  UMOV UR4, 0x54442d19 ;  /* 0x54442d1900047882 */ /* 0x000fe20000000000 */
[----:B------:R-:W-:Y:S01]  /*1060*/  UMOV UR5, 0x3bf921fb ;  /* 0x3bf921fb00057882 */ /* 0x000fe20000000000 */
[----:B------:R-:W-:Y:S02]  /*1070*/  SHF.R.S32.HI R8, RZ, 0x1f, R27 ;  /* 0x0000001fff087819 */ /* 0x000fe4000001141b */
[----:B------:R-:W-:Y:S02]  /*1080*/  ISETP.GE.AND P0, PT, R24, RZ, PT ;  /* 0x000000ff1800720c */ /* 0x000fe40003f06270 */
[C---:B------:R-:W-:Y:S02]  /*1090*/  LOP3.LUT R2, R8.reuse, R3, RZ, 0x3c, !PT ;  /* 0x0000000308027212 */ /* 0x040fe400078e3cff */
[----:B------:R-:W-:-:S02]  /*10a0*/  LOP3.LUT R3, R8, R27, RZ, 0x3c, !PT ;  /* 0x0000001b08037212 */ /* 0x000fc400078e3cff */
[----:B------:R-:W-:Y:S02]  /*10b0*/  SHF.R.U32.HI R26, RZ, 0x1e, R26 ;  /* 0x0000001eff1a7819 */ /* 0x000fe4000001161a */
[C---:B------:R-:W-:Y:S02]  /*10c0*/  LOP3.LUT R24, R27.reuse, R24, RZ, 0x3c, !PT ;  /* 0x000000181b187212 */ /* 0x040fe400078e3cff */
[----:B------:R-:W0:Y:S01]  /*10d0*/  I2F.F64.S64 R2, R2 ;  /* 0x0000000200027312 */ /* 0x000e220000301c00 */
[----:B------:R-:W-:Y:S02]  /*10e0*/  LEA.HI R27, R27, R26, RZ, 0x1 ;  /* 0x0000001a1b1b7211 */ /* 0x000fe400078f08ff */
[----:B------:R-:W-:Y:S02]  /*10f0*/  ISETP.GE.AND P1, PT, R24, RZ, PT ;  /* 0x000000ff1800720c */ /* 0x000fe40003f26270 */
[----:B------:R-:W-:-:S05]  /*1100*/  IADD3 R24, PT, PT, -R27, RZ, RZ ;  /* 0x000000ff1b187210 */ /* 0x000fca0007ffe1ff */
[----:B------:R-:W-:Y:S01]  /*1110*/  @!P0 IMAD.MOV.U32 R27, RZ, RZ, R24 ;  /* 0x000000ffff1b8224 */ /* 0x000fe200078e0018 */
[----:B0-----:R-:W-:-:S10]  /*1120*/  DMUL R8, R2, UR4 ;  /* 0x0000000402087c28 */ /* 0x001fd40008000000 */
[----:B------:R-:W0:Y:S02]  /*1130*/  F2F.F32.F64 R8, R8 ;  /* 0x0000000800087310 */ /* 0x000e240000301000 */
[----:B0-----:R-:W-:-:S07]  /*1140*/  FSEL R3, -R8, R8, !P1 ;  /* 0x0000000808037208 */ /* 0x001fce0004800100 */
.L_x_22:
[----:B------:R-:W-:Y:S05]  /*1150*/  BSYNC.RECONVERGENT B2 ;  /* 0x0000000000027941 */ /* 0x000fea0003800200 */
.L_x_21:
[----:B------:R-:W-:Y:S01]  /*1160*/  MOV R9, 0x37cbac00 ;  /* 0x37cbac0000097802 */ /* 0x000fe20000000f00 */
[----:B------:R-:W-:Y:S01]  /*1170*/  FMUL R8, R3, R3 ;  /* 0x0000000303087220 */ /* 0x000fe20000400000 */
[----:B------:R-:W-:Y:S01]  /*1180*/  LOP3.LUT R24, R27, 0x1, RZ, 0xc0, !PT ;  /* 0x000000011b187812 */ /* 0x000fe200078ec0ff */
[----:B------:R-:W-:Y:S01]  /*1190*/  FADD R21, R21, -R10 ;  /* 0x8000000a15157221 */ /* 0x000fe20000000000 */
[----:B------:R-:W-:Y:S01]  /*11a0*/  LOP3.LUT P1, RZ, R27, 0x2, RZ, 0xc0, !PT ;  /* 0x000000021bff7812 */ /* 0x000fe2000782c0ff */
[----:B------:R-:W-:Y:S01]  /*11b0*/  FFMA R2, R8, R9, -0.0013887860113754868507 ;  /* 0xbab607ed08027423 */ /* 0x000fe20000000009 */
[----:B------:R-:W-:Y:S01]  /*11c0*/  ISETP.NE.U32.AND P0, PT, R24, 0x1, PT ;  /* 0x000000011800780c */ /* 0x000fe20003f05070 */
[----:B------:R-:W-:Y:S02]  /*11d0*/  IMAD.MOV.U32 R24, RZ, RZ, 0x3d2aaabb ;  /* 0x3d2aaabbff187424 */ /* 0x000fe400078e00ff */
[----:B------:R-:W-:Y:S01]  /*11e0*/  FADD R0, R0, -R23 ;  /* 0x8000001700007221 */ /* 0x000fe20000000000 */
[----:B------:R-:W-:Y:S01]  /*11f0*/  BSSY.RECONVERGENT B2, `(.L_x_26) ;  /* 0x000001e000027945 */ /* 0x000fe20003800200 */
[----:B------:R-:W-:Y:S01]  /*1200*/  FSEL R9, R2, -0.00019574658654164522886, !P0 ;  /* 0xb94d415302097808 */ /* 0x000fe20004000000 */
[----:B------:R-:W-:Y:S01]  /*1210*/  FADD R2, R22, -R25 ;  /* 0x8000001916027221 */ /* 0x000fe20000000000 */
[----:B------:R-:W-:-:S02]  /*1220*/  FSEL R27, R24, 0.0083327032625675201416, !P0 ;  /* 0x3c0885e4181b7808 */ /* 0x000fc40004000000 */
[----:B------:R-:W-:Y:S01]  /*1230*/  MOV R25, 0x3effffff ;  /* 0x3effffff00197802 */ /* 0x000fe20000000f00 */
[----:B------:R-:W-:Y:S01]  /*1240*/  FMUL R10, R2, R2 ;  /* 0x00000002020a7220 */ /* 0x000fe20000400000 */
[----:B------:R-:W-:Y:S01]  /*1250*/  FSEL R3, R3, 1, P0 ;  /* 0x3f80000003037808 */ /* 0x000fe20000000000 */
[----:B------:R-:W-:Y:S01]  /*1260*/  FFMA R9, R8, R9, R27 ;  /* 0x0000000908097223 */ /* 0x000fe2000000001b */
[----:B------:R-:W-:Y:S01]  /*1270*/  FSEL R25, -R25, -0.16666662693023681641, !P0 ;  /* 0xbe2aaaa819197808 */ /* 0x000fe20004000100 */
[----:B------:R-:W-:-:S04]  /*1280*/  FFMA R23, R21, R21, R10 ;  /* 0x0000001515177223 */ /* 0x000fc8000000000a */
[C---:B------:R-:W-:Y:S01]  /*1290*/  FFMA R9, R8.reuse, R9, R25 ;  /* 0x0000000908097223 */ /* 0x040fe20000000019 */
[----:B------:R-:W-:Y:S01]  /*12a0*/  FFMA R8, R8, R3, RZ ;  /* 0x0000000308087223 */ /* 0x000fe200000000ff */
[----:B------:R-:W-:-:S03]  /*12b0*/  FFMA R10, R0, R0, R23 ;  /* 0x00000000000a7223 */ /* 0x000fc60000000017 */
[----:B------:R-:W-:Y:S01]  /*12c0*/  FFMA R8, R8, R9, R3 ;  /* 0x0000000908087223 */ /* 0x000fe20000000003 */
[----:B------:R-:W-:Y:S01]  /*12d0*/  VIADD R9, R10, 0xf3000000 ;  /* 0xf30000000a097836 */ /* 0x000fe20000000000 */
[----:B------:R0:W1:Y:S02]  /*12e0*/  MUFU.RSQ R3, R10 ;  /* 0x0000000a00037308 */ /* 0x0000640000001400 */
[----:B------:R-:W-:Y:S02]  /*12f0*/  @P1 FADD R8, RZ, -R8 ;  /* 0x80000008ff081221 */ /* 0x000fe40000000000 */
[----:B------:R-:W-:Y:S02]  /*1300*/  ISETP.GT.U32.AND P0, PT, R9, 0x727fffff, PT ;  /* 0x727fffff0900780c */ /* 0x000fe40003f04070 */
[----:B------:R-:W-:-:S04]  /*1310*/  FFMA R15, R15, R8, 1 ;  /* 0x3f8000000f0f7423 */ /* 0x000fc80000000008 */
[----:B------:R-:W-:-:S07]  /*1320*/  FMUL R28, R28, R15 ;  /* 0x0000000f1c1c7220 */ /* 0x000fce0000400000 */
[----:B01----:R-:W-:Y:S05]  /*1330*/  @!P0 BRA `(.L_x_27) ;  /* 0x0000000000148947 */ /* 0x003fea0003800000 */
[----:B------:R-:W-:Y:S02]  /*1340*/  MOV R3, R10 ;  /* 0x0000000a00037202 */ /* 0x000fe40000000f00 */
[----:B------:R-:W-:-:S07]  /*1350*/  MOV R8, 0x1370 ;  /* 0x0000137000087802 */ /* 0x000fce0000000f00 */
[----:B------:R-:W-:Y:S05]  /*1360*/  CALL.REL.NOINC `($__internal_0_$__cuda_sm20_sqrt_rn_f32_slowpath) ;  /* 0x0000000800587944 */ /* 0x000fea0003c00000 */
[----:B------:R-:W-:Y:S01]  /*1370*/  IMAD.MOV.U32 R27, RZ, RZ, R15 ;  /* 0x000000ffff1b7224 */ /* 0x000fe200078e000f */
[----:B------:R-:W-:Y:S06]  /*1380*/  BRA `(.L_x_28) ;  /* 0x0000000000107947 */ /* 0x000fec0003800000 */
.L_x_27:
[----:B------:R-:W-:Y:S01]  /*1390*/  FMUL.FTZ R27, R10, R3 ;  /* 0x000000030a1b7220 */ /* 0x000fe20000410000 */
[----:B------:R-:W-:-:S03]  /*13a0*/  FMUL.FTZ R3, R3, 0.5 ;  /* 0x3f00000003037820 */ /* 0x000fc60000410000 */
[----:B------:R-:W-:-:S04]  /*13b0*/  FFMA R8, -R27, R27, R10 ;  /* 0x0000001b1b087223 */ /* 0x000fc8000000010a */
[----:B------:R-:W-:-:S07]  /*13c0*/  FFMA R27, R8, R3, R27 ;  /* 0x00000003081b7223 */ /* 0x000fce000000001b */
.L_x_28:
[----:B------:R-:W-:Y:S05]  /*13d0*/  BSYNC.RECONVERGENT B2 ;  /* 0x0000000000027941 */ /* 0x000fea0003800200 */
.L_x_26:
[----:B------:R-:W0:Y:S01]  /*13e0*/  MUFU.RCP R8, R27 ;  /* 0x0000001b00087308 */ /* 0x000e220000001000 */
[----:B------:R-:W-:Y:S07]  /*13f0*/  BSSY.RECONVERGENT B2, `(.L_x_29) ;  /* 0x000000d000027945 */ /* 0x000fee0003800200 */
[----:B------:R-:W1:Y:S01]  /*1400*/  FCHK P0, R21, R27 ;  /* 0x0000001b15007302 */ /* 0x000e620000000000 */
[----:B0-----:R-:W-:-:S04]  /*1410*/  FFMA R3, R8, -R27, 1 ;  /* 0x3f80000008037423 */ /* 0x001fc8000000081b */
[----:B------:R-:W-:-:S04]  /*1420*/  FFMA R8, R8, R3, R8 ;  /* 0x0000000308087223 */ /* 0x000fc80000000008 */
[----:B------:R-:W-:-:S04]  /*1430*/  FFMA R26, R21, R8, RZ ;  /* 0x00000008151a7223 */ /* 0x000fc800000000ff */
[----:B------:R-:W-:-:S04]  /*1440*/  FFMA R3, R26, -R27, R21 ;  /* 0x8000001b1a037223 */ /* 0x000fc80000000015 */
[----:B------:R-:W-:Y:S01]  /*1450*/  FFMA R26, R8, R3, R26 ;  /* 0x00000003081a7223 */ /* 0x000fe2000000001a */
[----:B-1----:R-:W-:Y:S06]  /*1460*/  @!P0 BRA `(.L_x_30) ;  /* 0x0000000000148947 */ /* 0x002fec0003800000 */
[----:B------:R-:W-:Y:S01]  /*1470*/  MOV R3, R21 ;  /* 0x0000001500037202 */ /* 0x000fe20000000f00 */
[----:B------:R-:W-:Y:S01]  /*1480*/  IMAD.MOV.U32 R8, RZ, RZ, R27 ;  /* 0x000000ffff087224 */ /* 0x000fe200078e001b */
[----:B------:R-:W-:-:S07]  /*1490*/  MOV R22, 0x14b0 ;  /* 0x000014b000167802 */ /* 0x000fce0000000f00 */
[----:B------:R-:W-:Y:S05]  /*14a0*/  CALL.REL.NOINC `($__internal_1_$__cuda_sm3x_div_rn_noftz_f32_slowpath) ;  /* 0x00000008005c7944 */ /* 0x000fea0003c00000 */
[----:B------:R-:W-:-:S07]  /*14b0*/  MOV R26, R3 ;  /* 0x00000003001a7202 */ /* 0x000fce0000000f00 */
.L_x_30:
[----:B------:R-:W-:Y:S05]  /*14c0*/  BSYNC.RECONVERGENT B2 ;  /* 0x0000000000027941 */ /* 0x000fea0003800200 */
.L_x_29:
        /* <DEDUP_REMOVED lines=9> */
[----:B------:R-:W-:Y:S01]  /*1560*/  IMAD.MOV.U32 R3, RZ, RZ, R2 ;  /* 0x000000ffff037224 */ /* 0x000fe200078e0002 */
[----:B------:R-:W-:Y:S02]  /*1570*/  MOV R8, R27 ;  /* 0x0000001b00087202 */ /* 0x000fe40000000f00 */
[----:B------:R-:W-:-:S07]  /*1580*/  MOV R22, 0x15a0 ;  /* 0x000015a000167802 */ /* 0x000fce0000000f00 */
[----:B------:R-:W-:Y:S05]  /*1590*/  CALL.REL.NOINC `($__internal_1_$__cuda_sm3x_div_rn_noftz_f32_slowpath) ;  /* 0x0000000800207944 */ /* 0x000fea0003c00000 */
[----:B------:R-:W-:-:S07]  /*15a0*/  IMAD.MOV.U32 R25, RZ, RZ, R3 ;  /* 0x000000ffff197224 */ /* 0x000fce00078e0003 */
.L_x_32:
[----:B------:R-:W-:Y:S05]  /*15b0*/  BSYNC.RECONVERGENT B2 ;  /* 0x0000000000027941 */ /* 0x000fea0003800200 */
.L_x_31:
        /* <DEDUP_REMOVED lines=13> */
.L_x_34:
[----:B------:R-:W-:Y:S05]  /*1690*/  BSYNC.RECONVERGENT B2 ;  /* 0x0000000000027941 */ /* 0x000fea0003800200 */
.L_x_33:
[----:B------:R-:W-:-:S04]  /*16a0*/  FADD R27, R28, -R27 ;  /* 0x8000001b1c1b7221 */ /* 0x000fc80000000000 */
[----:B------:R-:W-:-:S04]  /*16b0*/  FMUL R14, R14, R27 ;  /* 0x0000001b0e0e7220 */ /* 0x000fc80000400000 */
[C---:B------:R-:W-:Y:S01]  /*16c0*/  FMUL R27, R14.reuse, R26 ;  /* 0x0000001a0e1b7220 */ /* 0x040fe20000400000 */
[C---:B------:R-:W-:Y:S01]  /*16d0*/  FMUL R25, R14.reuse, R25 ;  /* 0x000000190e197220 */ /* 0x040fe20000400000 */
[----:B------:R-:W-:-:S07]  /*16e0*/  FMUL R21, R14, R3 ;  /* 0x000000030e157220 */ /* 0x000fce0000400000 */
.L_x_20:
[----:B------:R-:W-:Y:S05]  /*16f0*/  BSYNC.RECONVERGENT B1 ;  /* 0x0000000000017941 */ /* 0x000fea0003800200 */
.L_x_19:
[----:B-----5:R-:W-:Y:S01]  /*1700*/  LOP3.LUT R3, R19, 0xffff, RZ, 0xc0, !PT ;  /* 0x0000ffff13037812 */ /* 0x020fe200078ec0ff */
[----:B------:R-:W-:Y:S04]  /*1710*/  BSSY.RECONVERGENT B1, `(.L_x_35) ;  /* 0x0000006000017945 */ /* 0x000fe80003800200 */
[----:B------:R-:W-:-:S07]  /*1720*/  IMAD R0, R3, 0xc, R4 ;  /* 0x0000000c03007824 */ /* 0x000fce00078e0204 */
.L_x_36:
[----:B------:R-:W0:Y:S02]  /*1730*/  LDS R2, [R0] ;  /* 0x0000000000027984 */ /* 0x000e240000000800 */
[----:B0-----:R-:W-:-:S05]  /*1740*/  FADD R3, R27, R2 ;  /* 0x000000021b037221 */ /* 0x001fca0000000000 */
[----:B------:R-:W0:Y:S02]  /*1750*/  ATOMS.CAST.SPIN P0, [R0], R2, R3 ;  /* 0x000000020000758d */ /* 0x000e240001800003 */
[----:B0-----:R-:W-:Y:S05]  /*1760*/  @!P0 BRA `(.L_x_36) ;  /* 0xfffffffc00f08947 */ /* 0x001fea000383ffff */
[----:B------:R-:W-:Y:S05]  /*1770*/  BSYNC.RECONVERGENT B1 ;  /* 0x0000000000017941 */ /* 0x000fea0003800200 */
.L_x_35:
[----:B------:R-:W-:Y:S01]  /*1780*/  BSSY.RECONVERGENT B1, `(.L_x_37) ;  /* 0x0000005000017945 */ /* 0x000fe20003800200 */
.L_x_38:
[----:B------:R-:W0:Y:S02]  /*1790*/  LDS R2, [R0+0x4] ;  /* 0x0000040000027984 */ /* 0x000e240000000800 */
[----:B0-----:R-:W-:-:S05]  /*17a0*/  FADD R3, R25, R2 ;  /* 0x0000000219037221 */ /* 0x001fca0000000000 */
[----:B------:R-:W0:Y:S02]  /*17b0*/  ATOMS.CAST.SPIN P0, [R0+0x4], R2, R3 ;  /* 0x000004020000758d */ /* 0x000e240001800003 */
[----:B0-----:R-:W-:Y:S05]  /*17c0*/  @!P0 BRA `(.L_x_38) ;  /* 0xfffffffc00f08947 */ /* 0x001fea000383ffff */
[----:B------:R-:W-:Y:S05]  /*17d0*/  BSYNC.RECONVERGENT B1 ;  /* 0x0000000000017941 */ /* 0x000fea0003800200 */
.L_x_37:
[----:B------:R-:W-:Y:S01]  /*17e0*/  BSSY.RECONVERGENT B1, `(.L_x_39) ;  /* 0x0000005000017945 */ /* 0x000fe20003800200 */
.L_x_40:
[----:B------:R-:W0:Y:S02]  /*17f0*/  LDS R2, [R0+0x8] ;  /* 0x0000080000027984 */ /* 0x000e240000000800 */
[----:B0-----:R-:W-:-:S05]  /*1800*/  FADD R3, R21, R2 ;  /* 0x0000000215037221 */ /* 0x001fca0000000000 */
[----:B------:R-:W0:Y:S02]  /*1810*/  ATOMS.CAST.SPIN P0, [R0+0x8], R2, R3 ;  /* 0x000008020000758d */ /* 0x000e240001800003 */
[----:B0-----:R-:W-:Y:S05]  /*1820*/  @!P0 BRA `(.L_x_40) ;  /* 0xfffffffc00f08947 */ /* 0x001fea000383ffff */
[----:B------:R-:W-:Y:S05]  /*1830*/  BSYNC.RECONVERGENT B1 ;  /* 0x0000000000017941 */ /* 0x000fea0003800200 */
.L_x_39:
[----:B------:R-:W-:Y:S01]  /*1840*/  PRMT R3, R19, 0x7732, RZ ;  /* 0x0000773213037816 */ /* 0x000fe200000000ff */
[----:B------:R-:W-:Y:S04]  /*1850*/  BSSY.RECONVERGENT B1, `(.L_x_41) ;  /* 0x0000006000017945 */ /* 0x000fe80003800200 */
[----:B------:R-:W-:-:S07]  /*1860*/  IMAD R0, R3, 0xc, R4 ;  /* 0x0000000c03007824 */ /* 0x000fce00078e0204 */
.L_x_42:
[----:B------:R-:W0:Y:S02]  /*1870*/  LDS R2, [R0] ;  /* 0x0000000000027984 */ /* 0x000e240000000800 */
[----:B0-----:R-:W-:-:S05]  /*1880*/  FADD R3, -R27, R2 ;  /* 0x000000021b037221 */ /* 0x001fca0000000100 */
[----:B------:R-:W0:Y:S02]  /*1890*/  ATOMS.CAST.SPIN P0, [R0], R2, R3 ;  /* 0x000000020000758d */ /* 0x000e240001800003 */
[----:B0-----:R-:W-:Y:S05]  /*18a0*/  @!P0 BRA `(.L_x_42) ;  /* 0xfffffffc00f08947 */ /* 0x001fea000383ffff */
[----:B------:R-:W-:Y:S05]  /*18b0*/  BSYNC.RECONVERGENT B1 ;  /* 0x0000000000017941 */ /* 0x000fea0003800200 */
.L_x_41:
[----:B------:R-:W-:Y:S01]  /*18c0*/  BSSY.RECONVERGENT B1, `(.L_x_43) ;  /* 0x0000005000017945 */ /* 0x000fe20003800200 */
.L_x_44:
[----:B------:R-:W0:Y:S02]  /*18d0*/  LDS R2, [R0+0x4] ;  /* 0x0000040000027984 */ /* 0x000e240000000800 */
[----:B0-----:R-:W-:-:S05]  /*18e0*/  FADD R3, -R25, R2 ;  /* 0x0000000219037221 */ /* 0x001fca0000000100 */
[----:B------:R-:W0:Y:S02]  /*18f0*/  ATOMS.CAST.SPIN P0, [R0+0x4], R2, R3 ;  /* 0x000004020000758d */ /* 0x000e240001800003 */
[----:B0-----:R-:W-:Y:S05]  /*1900*/  @!P0 BRA `(.L_x_44) ;  /* 0xfffffffc00f08947 */ /* 0x001fea000383ffff */
[----:B------:R-:W-:Y:S05]  /*1910*/  BSYNC.RECONVERGENT B1 ;  /* 0x0000000000017941 */ /* 0x000fea0003800200 */
.L_x_43:
[----:B------:R-:W0:Y:S02]  /*1920*/  LDS R2, [R0+0x8] ;  /* 0x0000080000027984 */ /* 0x000e240000000800 */
[----:B0-----:R-:W-:-:S05]  /*1930*/  FADD R3, -R21, R2 ;  /* 0x0000000215037221 */ /* 0x001fca0000000100 */
[----:B------:R-:W0:Y:S02]  /*1940*/  ATOMS.CAST.SPIN P0, [R0+0x8], R2, R3 ;  /* 0x000008020000758d */ /* 0x000e240001800003 */
[----:B0-----:R-:W-:Y:S05]  /*1950*/  @!P0 BRA `(.L_x_43) ;  /* 0xfffffffc00f08947 */ /* 0x001fea000383ffff */
.L_x_18:
[----:B------:R-:W-:Y:S05]  /*1960*/  BSYNC.RECONVERGENT B0 ;  /* 0x0000000000007941 */ /* 0x000fea0003800200 */
.L_x_17:
[----:B------:R-:W0:Y:S01]  /*1970*/  LDC R3, c[0x0][0x3e4] ;  /* 0x0000f900ff037b82 */ /* 0x000e220000000800 */
[----:B------:R-:W1:Y:S01]  /*1980*/  LDCU UR4, c[0x0][0x3ec] ;  /* 0x00007d80ff0477ac */ /* 0x000e620008000800 */
[----:B------:R-:W-:-:S05]  /*1990*/  IADD3 R20, PT, PT, R20, UR9, RZ ;  /* 0x0000000914147c10 */ /* 0x000fca000fffe0ff */
[----:B0-----:R-:W-:Y:S01]  /*19a0*/  IMAD R23, R3, UR8, R20 ;  /* 0x0000000803177c24 */ /* 0x001fe2000f8e0214 */
[----:B------:R-:W-:-:S04]  /*19b0*/  ISETP.LT.U32.AND P1, PT, R20, R3, PT ;  /* 0x000000031400720c */ /* 0x000fc80003f21070 */
[----:B-1----:R-:W-:-:S13]  /*19c0*/  ISETP.GE.U32.AND P0, PT, R23, UR4, PT ;  /* 0x0000000417007c0c */ /* 0x002fda000bf06070 */
[----:B------:R-:W-:Y:S05]  /*19d0*/  @!P0 BRA P1, `(.L_x_45) ;  /* 0xffffffec009c8947 */ /* 0x000fea000083ffff */
.L_x_16:
[----:B------:R-:W-:Y:S05]  /*19e0*/  WARPSYNC.ALL ;  /* 0x0000000000007948 */ /* 0x000fea0003800000 */
[----:B------:R-:W-:Y:S01]  /*19f0*/  BAR.SYNC.DEFER_BLOCKING 0x0 ;  /* 0x0000000000007b1d */ /* 0x000fe20000010000 */
[----:B------:R-:W-:-:S13]  /*1a00*/  ISETP.NE.AND P0, PT, R6, RZ, PT ;  /* 0x000000ff0600720c */ /* 0x000fda0003f05270 */
[----:B------:R-:W-:Y:S05]  /*1a10*/  @!P0 EXIT ;  /* 0x000000000000894d */ /* 0x000fea0003800000 */
[----:B------:R-:W0:Y:S01]  /*1a20*/  S2R R9, SR_CgaCtaId ;  /* 0x0000000000097919 */ /* 0x000e220000008800 */
[----:B------:R-:W1:Y:S01]  /*1a30*/  LDC R6, c[0x0][0x3e0] ;  /* 0x0000f800ff067b82 */ /* 0x000e620000000800 */
[----:B------:R-:W-:Y:S01]  /*1a40*/  MOV R0, 0x400 ;  /* 0x0000040000007802 */ /* 0x000fe20000000f00 */
[----:B------:R-:W2:Y:S01]  /*1a50*/  LDCU UR10, c[0x0][0x3e8] ;  /* 0x00007d00ff0a77ac */ /* 0x000ea20008000800 */
[----:B------:R-:W3:Y:S05]  /*1a60*/  LDCU UR4, c[0x0][0x3c0] ;  /* 0x00007800ff0477ac */ /* 0x000eea0008000800 */
[----:B------:R-:W4:Y:S01]  /*1a70*/  LDC.64 R18, c[0x0][0x398] ;  /* 0x0000e600ff127b82 */ /* 0x000f220000000a00 */
[----:B------:R-:W0:Y:S07]  /*1a80*/  LDCU UR5, c[0x0][0x3d8] ;  /* 0x00007b00ff0577ac */ /* 0x000e2e0008000800 */
[----:B------:R-:W1:Y:S08]  /*1a90*/  LDC.64 R16, c[0x0][0x380] ;  /* 0x0000e000ff107b82 */ /* 0x000e700000000a00 */
[----:B------:R-:W1:Y:S01]  /*1aa0*/  LDC.64 R2, c[0x0][0x388] ;  /* 0x0000e200ff027b82 */ /* 0x000e620000000a00 */
[----:B0-23--:R-:W-:-:S07]  /*1ab0*/  LEA R0, R9, R0, 0x18 ;  /* 0x0000000009007211 */ /* 0x00dfce00078ec0ff */
.L_x_46:
[----:B0---4-:R-:W-:-:S06]  /*1ac0*/  IMAD.WIDE.U32 R12, R5, 0x10, R18 ;  /* 0x00000010050c7825 */ /* 0x011fcc00078e0012 */
[----:B------:R-:W2:Y:S01]  /*1ad0*/  LDG.E.128 R12, desc[UR6][R12.64] ;  /* 0x000000060c0c7981 */ /* 0x000ea2000c1e1d00 */
[C---:B------:R-:W-:Y:S02]  /*1ae0*/  IMAD R8, R7.reuse, 0xc, R4 ;  /* 0x0000000c07087824 */ /* 0x040fe400078e0204 */
[C---:B------:R-:W-:Y:S01]  /*1af0*/  IMAD R25, R7.reuse, 0xc, R0 ;  /* 0x0000000c07197824 */ /* 0x040fe200078e0200 */
[----:B------:R-:W-:Y:S02]  /*1b00*/  IADD3 R7, PT, PT, R7, UR9, RZ ;  /* 0x0000000907077c10 */ /* 0x000fe4000fffe0ff */
[----:B------:R-:W0:Y:S02]  /*1b10*/  LDS R11, [R8] ;  /* 0x00000000080b7984 */ /* 0x000e240000000800 */
[----:B-1----:R-:W-:Y:S02]  /*1b20*/  ISETP.LT.U32.AND P1, PT, R7, R6, PT ;  /* 0x000000060700720c */ /* 0x002fe40003f21070 */
[----:B------:R-:W1:Y:S04]  /*1b30*/  LDS R20, [R8+0x4] ;  /* 0x0000040008147984 */ /* 0x000e680000000800 */
[----:B------:R-:W3:Y:S04]  /*1b40*/  LDS R21, [R8+0x8] ;  /* 0x0000080008157984 */ /* 0x000ee80000000800 */
[----:B------:R-:W4:Y:S04]  /*1b50*/  LDS R9, [R25] ;  /* 0x0000000019097984 */ /* 0x000f280000000800 */
[----:B------:R-:W5:Y:S04]  /*1b60*/  LDS R10, [R25+0x4] ;  /* 0x00000400190a7984 */ /* 0x000f680000000800 */
[----:B------:R-:W5:Y:S01]  /*1b70*/  LDS R23, [R25+0x8] ;  /* 0x0000080019177984 */ /* 0x000f620000000800 */
[----:B0-----:R-:W-:Y:S01]  /*1b80*/  FMUL R11, R11, UR4 ;  /* 0x000000040b0b7c20 */ /* 0x001fe20008400000 */
[----:B-1----:R-:W-:Y:S01]  /*1b90*/  FMUL R20, R20, UR4 ;  /* 0x0000000414147c20 */ /* 0x002fe20008400000 */
[----:B---3--:R-:W-:-:S02]  /*1ba0*/  FMUL R21, R21, UR4 ;  /* 0x0000000415157c20 */ /* 0x008fc40008400000 */
[----:B--2---:R-:W-:Y:S01]  /*1bb0*/  FFMA R12, R11, UR5, R12 ;  /* 0x000000050b0c7c23 */ /* 0x004fe2000800000c */
[----:B------:R-:W-:Y:S01]  /*1bc0*/  FFMA R13, R20, UR5, R13 ;  /* 0x00000005140d7c23 */ /* 0x000fe2000800000d */
[----:B------:R-:W-:Y:S01]  /*1bd0*/  FFMA R14, R21, UR5, R14 ;  /* 0x00000005150e7c23 */ /* 0x000fe2000800000e */
[----:B------:R-:W-:-:S04]  /*1be0*/  IMAD.WIDE.U32 R20, R5, 0x10, R16 ;  /* 0x0000001005147825 */ /* 0x000fc800078e0010 */
[----:B----4-:R-:W-:Y:S01]  /*1bf0*/  FFMA R8, R12, UR4, R9 ;  /* 0x000000040c087c23 */ /* 0x010fe20008000009 */
[----:B-----5:R-:W-:Y:S01]  /*1c00*/  FFMA R9, R13, UR4, R10 ;  /* 0x000000040d097c23 */ /* 0x020fe2000800000a */
[----:B------:R-:W-:Y:S01]  /*1c10*/  FFMA R10, R14, UR4, R23 ;  /* 0x000000040e0a7c23 */ /* 0x000fe20008000017 */
[----:B------:R-:W-:Y:S02]  /*1c20*/  IMAD.MOV.U32 R11, RZ, RZ, RZ ;  /* 0x000000ffff0b7224 */ /* 0x000fe400078e00ff */
[----:B------:R-:W-:Y:S01]  /*1c30*/  IMAD.WIDE.U32 R22, R5, 0x10, R2 ;  /* 0x0000001005167825 */ /* 0x000fe200078e0002 */
[----:B------:R0:W-:Y:S03]  /*1c40*/  STS [R25], R8 ;  /* 0x0000000819007388 */ /* 0x0001e60000000800 */
[----:B------:R-:W-:Y:S01]  /*1c50*/  IMAD R5, R6, UR8, R7 ;  /* 0x0000000806057c24 */ /* 0x000fe2000f8e0207 */
[----:B------:R0:W-:Y:S04]  /*1c60*/  STG.E.128 desc[UR6][R20.64], R8 ;  /* 0x0000000814007986 */ /* 0x0001e8000c101d06 */
[----:B------:R0:W-:Y:S01]  /*1c70*/  STS [R25+0x4], R9 ;  /* 0x0000040919007388 */ /* 0x0001e20000000800 */
[----:B------:R-:W-:-:S03]  /*1c80*/  ISETP.GE.U32.AND P0, PT, R5, UR10, PT ;  /* 0x0000000a05007c0c */ /* 0x000fc6000bf06070 */
[----:B------:R0:W-:Y:S04]  /*1c90*/  STS [R25+0x8], R10 ;  /* 0x0000080a19007388 */ /* 0x0001e80000000800 */
[----:B------:R0:W-:Y:S06]  /*1ca0*/  STG.E.128 desc[UR6][R22.64], R12 ;  /* 0x0000000c16007986 */ /* 0x0001ec000c101d06 */
[----:B------:R-:W-:Y:S05]  /*1cb0*/  @!P0 BRA P1, `(.L_x_46) ;  /* 0xfffffffc00808947 */ /* 0x000fea000083ffff */
[----:B------:R-:W-:Y:S05]  /*1cc0*/  EXIT ;  /* 0x000000000000794d */ /* 0x000fea0003800000 */
        .weak           $__internal_0_$__cuda_sm20_sqrt_rn_f32_slowpath
        .type           $__internal_0_$__cuda_sm20_sqrt_rn_f32_slowpath,@function
        .size           $__internal_0_$__cuda_sm20_sqrt_rn_f32_slowpath,($__internal_1_$__cuda_sm3x_div_rn_noftz_f32_slowpath - $__internal_0_$__cuda_sm20_sqrt_rn_f32_slowpath)
$__internal_0_$__cuda_sm20_sqrt_rn_f32_slowpath:
[----:B------:R-:W-:-:S13]  /*1cd0*/  LOP3.LUT P0, RZ, R3, 0x7fffffff, RZ, 0xc0, !PT ;  /* 0x7fffffff03ff7812 */ /* 0x000fda000780c0ff */
[----:B------:R-:W-:Y:S01]  /*1ce0*/  @!P0 IMAD.MOV.U32 R15, RZ, RZ, R3 ;  /* 0x000000ffff0f8224 */ /* 0x000fe200078e0003 */
[----:B------:R-:W-:Y:S06]  /*1cf0*/  @!P0 BRA `(.L_x_47) ;  /* 0x0000000000408947 */ /* 0x000fec0003800000 */
[----:B------:R-:W-:-:S13]  /*1d00*/  FSETP.GEU.FTZ.AND P0, PT, R3, RZ, PT ;  /* 0x000000ff0300720b */ /* 0x000fda0003f1e000 */
[----:B------:R-:W-:Y:S01]  /*1d10*/  @!P0 MOV R15, 0x7fffffff ;  /* 0x7fffffff000f8802 */ /* 0x000fe20000000f00 */
[----:B------:R-:W-:Y:S06]  /*1d20*/  @!P0 BRA `(.L_x_47) ;  /* 0x0000000000348947 */ /* 0x000fec0003800000 */
[----:B------:R-:W-:-:S13]  /*1d30*/  FSETP.GTU.FTZ.AND P0, PT, |R3|, +INF , PT ;  /* 0x7f8000000300780b */ /* 0x000fda0003f1c200 */
[----:B------:R-:W-:Y:S01]  /*1d40*/  @P0 FADD.FTZ R15, R3, 1 ;  /* 0x3f800000030f0421 */ /* 0x000fe20000010000 */
[----:B------:R-:W-:Y:S06]  /*1d50*/  @P0 BRA `(.L_x_47) ;  /* 0x0000000000280947 */ /* 0x000fec0003800000 */
[----:B------:R-:W-:-:S13]  /*1d60*/  FSETP.NEU.FTZ.AND P0, PT, |R3|, +INF , PT ;  /* 0x7f8000000300780b */ /* 0x000fda0003f1d200 */
[----:B------:R-:W-:-:S04]  /*1d70*/  @P0 FFMA R24, R3, 1.84467440737095516160e+19, RZ ;  /* 0x5f80000003180823 */ /* 0x000fc800000000ff */
[----:B------:R-:W0:Y:S02]  /*1d80*/  @P0 MUFU.RSQ R15, R24 ;  /* 0x00000018000f0308 */ /* 0x000e240000001400 */
[----:B0-----:R-:W-:Y:S01]  /*1d90*/  @P0 FMUL.FTZ R9, R24, R15 ;  /* 0x0000000f18090220 */ /* 0x001fe20000410000 */
[----:B------:R-:W-:Y:S01]  /*1da0*/  @P0 FMUL.FTZ R22, R15, 0.5 ;  /* 0x3f0000000f160820 */ /* 0x000fe20000410000 */
[----:B------:R-:W-:Y:S02]  /*1db0*/  @!P0 IMAD.MOV.U32 R15, RZ, RZ, R3 ;  /* 0x000000ffff0f8224 */ /* 0x000fe400078e0003 */
[----:B------:R-:W-:-:S04]  /*1dc0*/  @P0 FADD.FTZ R10, -R9, -RZ ;  /* 0x800000ff090a0221 */ /* 0x000fc80000010100 */
[----:B------:R-:W-:-:S04]  /*1dd0*/  @P0 FFMA R10, R9, R10, R24 ;  /* 0x0000000a090a0223 */ /* 0x000fc80000000018 */
[----:B------:R-:W-:-:S04]  /*1de0*/  @P0 FFMA R10, R10, R22, R9 ;  /* 0x000000160a0a0223 */ /* 0x000fc80000000009 */
[----:B------:R-:W-:-:S07]  /*1df0*/  @P0 FMUL.FTZ R15, R10, 2.3283064365386962891e-10 ;  /* 0x2f8000000a0f0820 */ /* 0x000fce0000410000 */
.L_x_47:
[----:B------:R-:W-:-:S04]  /*1e00*/  HFMA2 R9, -RZ, RZ, 0, 0 ;  /* 0x00000000ff097431 */ /* 0x000fc800000001ff */
[----:B------:R-:W-:Y:S05]  /*1e10*/  RET.REL.NODEC R8 `(_Z15integrateBodiesP6float4S0_S0_S0_P7ushort2S0_PfPbffS_jjjj) ;  /* 0xffffffe008787950 */ /* 0x000fea0003c3ffff */
        .weak           $__internal_1_$__cuda_sm3x_div_rn_noftz_f32_slowpath
        .type           $__internal_1_$__cuda_sm3x_div_rn_noftz_f32_slowpath,@function
        .size           $__internal_1_$__cuda_sm3x_div_rn_noftz_f32_slowpath,(.L_x_61 - $__internal_1_$__cuda_sm3x_div_rn_noftz_f32_slowpath)
$__internal_1_$__cuda_sm3x_div_rn_noftz_f32_slowpath:
[----:B------:R-:W-:Y:S01]  /*1e20*/  SHF.R.U32.HI R10, RZ, 0x17, R8 ;  /* 0x00000017ff0a7819 */ /* 0x000fe20000011608 */
[----:B------:R-:W-:Y:S01]  /*1e30*/  BSSY.RECONVERGENT B4, `(.L_x_48) ;  /* 0x0000064000047945 */ /* 0x000fe20003800200 */
[----:B------:R-:W-:Y:S02]  /*1e40*/  SHF.R.U32.HI R15, RZ, 0x17, R3 ;  /* 0x00000017ff0f7819 */ /* 0x000fe40000011603 */
[----:B------:R-:W-:Y:S02]  /*1e50*/  LOP3.LUT R10, R10, 0xff, RZ, 0xc0, !PT ;  /* 0x000000ff0a0a7812 */ /* 0x000fe400078ec0ff */
[----:B------:R-:W-:-:S03]  /*1e60*/  LOP3.LUT R15, R15, 0xff, RZ, 0xc0, !PT ;  /* 0x000000ff0f0f7812 */ /* 0x000fc600078ec0ff */
[----:B------:R-:W-:Y:S01]  /*1e70*/  VIADD R9, R10, 0xffffffff ;  /* 0xffffffff0a097836 */ /* 0x000fe20000000000 */
[----:B------:R-:W-:-:S04]  /*1e80*/  IADD3 R21, PT, PT, R15, -0x1, RZ ;  /* 0xffffffff0f157810 */ /* 0x000fc80007ffe0ff */
[----:B------:R-:W-:-:S04]  /*1e90*/  ISETP.GT.U32.AND P0, PT, R9, 0xfd, PT ;  /* 0x000000fd0900780c */ /* 0x000fc80003f04070 */
[----:B------:R-:W-:-:S13]  /*1ea0*/  ISETP.GT.U32.OR P0, PT, R21, 0xfd, P0 ;  /* 0x000000fd1500780c */ /* 0x000fda0000704470 */
[----:B------:R-:W-:Y:S01]  /*1eb0*/  @!P0 IMAD.MOV.U32 R9, RZ, RZ, RZ ;  /* 0x000000ffff098224 */ /* 0x000fe200078e00ff */
[----:B------:R-:W-:Y:S06]  /*1ec0*/  @!P0 BRA `(.L_x_49) ;  /* 0x0000000000648947 */ /* 0x000fec0003800000 */
[----:B------:R-:W-:Y:S02]  /*1ed0*/  FSETP.GTU.FTZ.AND P0, PT, |R3|, +INF , PT ;  /* 0x7f8000000300780b */ /* 0x000fe40003f1c200 */
[----:B------:R-:W-:-:S04]  /*1ee0*/  FSETP.GTU.FTZ.AND P1, PT, |R8|, +INF , PT ;  /* 0x7f8000000800780b */ /* 0x000fc80003f3c200 */
[----:B------:R-:W-:-:S13]  /*1ef0*/  PLOP3.LUT P0, PT, P0, P1, PT, 0xf8, 0x8f ;  /* 0x00000000008f781c */ /* 0x000fda0000703f70 */
[----:B------:R-:W-:Y:S05]  /*1f00*/  @P0 BRA `(.L_x_50) ;  /* 0x0000000400540947 */ /* 0x000fea0003800000 */
[----:B------:R-:W-:-:S13]  /*1f10*/  LOP3.LUT P0, RZ, R8, 0x7fffffff, R3, 0xc8, !PT ;  /* 0x7fffffff08ff7812 */ /* 0x000fda000780c803 */
[----:B------:R-:W-:Y:S05]  /*1f20*/  @!P0 BRA `(.L_x_51) ;  /* 0x0000000400448947 */ /* 0x000fea0003800000 */
[C---:B------:R-:W-:Y:S02]  /*1f30*/  FSETP.NEU.FTZ.AND P0, PT, |R3|.reuse, +INF , PT ;  /* 0x7f8000000300780b */ /* 0x040fe40003f1d200 */
[----:B------:R-:W-:Y:S02]  /*1f40*/  FSETP.NEU.FTZ.AND P2, PT, |R8|, +INF , PT ;  /* 0x7f8000000800780b */ /* 0x000fe40003f5d200 */
[----:B------:R-:W-:-:S11]  /*1f50*/  FSETP.NEU.FTZ.AND P1, PT, |R3|, +INF , PT ;  /* 0x7f8000000300780b */ /* 0x000fd60003f3d200 */
[----:B------:R-:W-:Y:S05]  /*1f60*/  @!P2 BRA !P0, `(.L_x_51) ;  /* 0x000000040034a947 */ /* 0x000fea0004000000 */
[----:B------:R-:W-:-:S04]  /*1f70*/  LOP3.LUT P0, RZ, R3, 0x7fffffff, RZ, 0xc0, !PT ;  /* 0x7fffffff03ff7812 */ /* 0x000fc8000780c0ff */
[----:B------:R-:W-:-:S13]  /*1f80*/  PLOP3.LUT P0, PT, P2, P0, PT, 0x2f, 0xf2 ;  /* 0x0000000000f2781c */ /* 0x000fda0001700577 */
[----:B------:R-:W-:Y:S05]  /*1f90*/  @P0 BRA `(.L_x_52) ;  /* 0x0000000400200947 */ /* 0x000fea0003800000 */
[----:B------:R-:W-:-:S04]  /*1fa0*/  LOP3.LUT P0, RZ, R8, 0x7fffffff, RZ, 0xc0, !PT ;  /* 0x7fffffff08ff7812 */ /* 0x000fc8000780c0ff */
[----:B------:R-:W-:-:S13]  /*1fb0*/  PLOP3.LUT P0, PT, P1, P0, PT, 0x2f, 0xf2 ;  /* 0x0000000000f2781c */ /* 0x000fda0000f00577 */
[----:B------:R-:W-:Y:S05]  /*1fc0*/  @P0 BRA `(.L_x_53) ;  /* 0x0000000400080947 */ /* 0x000fea0003800000 */
[----:B------:R-:W-:-:S04]  /*1fd0*/  IADD3 R9, PT, PT, R15, -0x1, RZ ;  /* 0xffffffff0f097810 */ /* 0x000fc80007ffe0ff */
[----:B------:R-:W-:Y:S01]  /*1fe0*/  ISETP.GE.AND P0, PT, R9, RZ, PT ;  /* 0x000000ff0900720c */ /* 0x000fe20003f06270 */
[----:B------:R-:W-:-:S05]  /*1ff0*/  VIADD R9, R10, 0xffffffff ;  /* 0xffffffff0a097836 */ /* 0x000fca0000000000 */
[----:B------:R-:W-:-:S07]  /*2000*/  ISETP.GE.AND P1, PT, R9, RZ, PT ;  /* 0x000000ff0900720c */ /* 0x000fce0003f26270 */
[----:B------:R-:W-:Y:S01]  /*2010*/  @P0 MOV R9, RZ ;  /* 0x000000ff00090202 */ /* 0x000fe20000000f00 */
[----:B------:R-:W-:Y:S02]  /*2020*/  @!P0 IMAD.MOV.U32 R9, RZ, RZ, -0x40 ;  /* 0xffffffc0ff098424 */ /* 0x000fe400078e00ff */
[----:B------:R-:W-:-:S03]  /*2030*/  @!P0 FFMA R3, R3, 1.84467440737095516160e+19, RZ ;  /* 0x5f80000003038823 */ /* 0x000fc600000000ff */
[----:B------:R-:W-:Y:S01]  /*2040*/  @!P1 FFMA R8, R8, 1.84467440737095516160e+19, RZ ;  /* 0x5f80000008089823 */ /* 0x000fe200000000ff */
[----:B------:R-:W-:-:S07]  /*2050*/  @!P1 IADD3 R9, PT, PT, R9, 0x40, RZ ;  /* 0x0000004009099810 */ /* 0x000fce0007ffe0ff */
.L_x_49:
[----:B------:R-:W-:Y:S01]  /*2060*/  LEA R29, R10, 0xc0800000, 0x17 ;  /* 0xc08000000a1d7811 */ /* 0x000fe200078eb8ff */
[----:B------:R-:W-:Y:S01]  /*2070*/  BSSY.RECONVERGENT B5, `(.L_x_54) ;  /* 0x0000036000057945 */ /* 0x000fe20003800200 */
[----:B------:R-:W-:-:S03]  /*2080*/  IADD3 R15, PT, PT, R15, -0x7f, RZ ;  /* 0xffffff810f0f7810 */ /* 0x000fc60007ffe0ff */
[----:B------:R-:W-:Y:S02]  /*2090*/  IMAD.IADD R29, R8, 0x1, -R29 ;  /* 0x00000001081d7824 */ /* 0x000fe400078e0a1d */
[C---:B------:R-:W-:Y:S01]  /*20a0*/  IMAD R3, R15.reuse, -0x800000, R3 ;  /* 0xff8000000f037824 */ /* 0x040fe200078e0203 */
[----:B------:R-:W-:Y:S01]  /*20b0*/  IADD3 R15, PT, PT, R15, 0x7f, -R10 ;  /* 0x0000007f0f0f7810 */ /* 0x000fe20007ffe80a */
[----:B------:R-:W0:Y:S01]  /*20c0*/  MUFU.RCP R21, R29 ;  /* 0x0000001d00157308 */ /* 0x000e220000001000 */
[----:B------:R-:W-:-:S03]  /*20d0*/  FADD.FTZ R24, -R29, -RZ ;  /* 0x800000ff1d187221 */ /* 0x000fc60000010100 */
[----:B------:R-:W-:Y:S02]  /*20e0*/  IMAD.IADD R15, R15, 0x1, R9 ;  /* 0x000000010f0f7824 */ /* 0x000fe400078e0209 */
[----:B0-----:R-:W-:-:S04]  /*20f0*/  FFMA R8, R21, R24, 1 ;  /* 0x3f80000015087423 */ /* 0x001fc80000000018 */
[----:B------:R-:W-:-:S04]  /*2100*/  FFMA R8, R21, R8, R21 ;  /* 0x0000000815087223 */ /* 0x000fc80000000015 */
[----:B------:R-:W-:-:S04]  /*2110*/  FFMA R21, R3, R8, RZ ;  /* 0x0000000803157223 */ /* 0x000fc800000000ff */
[----:B------:R-:W-:-:S04]  /*2120*/  FFMA R23, R24, R21, R3 ;  /* 0x0000001518177223 */ /* 0x000fc80000000003 */
[----:B------:R-:W-:-:S04]  /*2130*/  FFMA R23, R8, R23, R21 ;  /* 0x0000001708177223 */ /* 0x000fc80000000015 */
[----:B------:R-:W-:-:S04]  /*2140*/  FFMA R24, R24, R23, R3 ;  /* 0x0000001718187223 */ /* 0x000fc80000000003 */
[----:B------:R-:W-:-:S05]  /*2150*/  FFMA R3, R8, R24, R23 ;  /* 0x0000001808037223 */ /* 0x000fca0000000017 */
[----:B------:R-:W-:-:S04]  /*2160*/  SHF.R.U32.HI R10, RZ, 0x17, R3 ;  /* 0x00000017ff0a7819 */ /* 0x000fc80000011603 */
[----:B------:R-:W-:-:S04]  /*2170*/  LOP3.LUT R10, R10, 0xff, RZ, 0xc0, !PT ;  /* 0x000000ff0a0a7812 */ /* 0x000fc800078ec0ff */
[----:B------:R-:W-:-:S05]  /*2180*/  IADD3 R9, PT, PT, R10, R15, RZ ;  /* 0x0000000f0a097210 */ /* 0x000fca0007ffe0ff */
[----:B------:R-:W-:-:S05]  /*2190*/  VIADD R10, R9, 0xffffffff ;  /* 0xffffffff090a7836 */ /* 0x000fca0000000000 */
[----:B------:R-:W-:-:S13]  /*21a0*/  ISETP.GE.U32.AND P0, PT, R10, 0xfe, PT ;  /* 0x000000fe0a00780c */ /* 0x000fda0003f06070 */
[----:B------:R-:W-:Y:S05]  /*21b0*/  @!P0 BRA `(.L_x_55) ;  /* 0x0000000000808947 */ /* 0x000fea0003800000 */
[----:B------:R-:W-:-:S13]  /*21c0*/  ISETP.GT.AND P0, PT, R9, 0xfe, PT ;  /* 0x000000fe0900780c */ /* 0x000fda0003f04270 */
[----:B------:R-:W-:Y:S05]  /*21d0*/  @P0 BRA `(.L_x_56) ;  /* 0x00000000006c0947 */ /* 0x000fea0003800000 */
[----:B------:R-:W-:-:S13]  /*21e0*/  ISETP.GE.AND P0, PT, R9, 0x1, PT ;  /* 0x000000010900780c */ /* 0x000fda0003f06270 */
[----:B------:R-:W-:Y:S05]  /*21f0*/  @P0 BRA `(.L_x_57) ;  /* 0x0000000000740947 */ /* 0x000fea0003800000 */
[----:B------:R-:W-:Y:S02]  /*2200*/  ISETP.GE.AND P0, PT, R9, -0x18, PT ;  /* 0xffffffe80900780c */ /* 0x000fe40003f06270 */
[----:B------:R-:W-:-:S11]  /*2210*/  LOP3.LUT R3, R3, 0x80000000, RZ, 0xc0, !PT ;  /* 0x8000000003037812 */ /* 0x000fd600078ec0ff */
[----:B------:R-:W-:Y:S05]  /*2220*/  @!P0 BRA `(.L_x_57) ;  /* 0x0000000000688947 */ /* 0x000fea0003800000 */
[CCC-:B------:R-:W-:Y:S01]  /*2230*/  FFMA.RZ R10, R8.reuse, R24.reuse, R23.reuse ;  /* 0x00000018080a7223 */ /* 0x1c0fe2000000c017 */
[CCC-:B------:R-:W-:Y:S01]  /*2240*/  FFMA.RP R15, R8.reuse, R24.reuse, R23.reuse ;  /* 0x00000018080f7223 */ /* 0x1c0fe20000008017 */
[----:B------:R-:W-:Y:S01]  /*2250*/  FFMA.RM R24, R8, R24, R23 ;  /* 0x0000001808187223 */ /* 0x000fe20000004017 */
[C---:B------:R-:W-:Y:S02]  /*2260*/  IADD3 R8, PT, PT, R9.reuse, 0x20, RZ ;  /* 0x0000002009087810 */ /* 0x040fe40007ffe0ff */
[----:B------:R-:W-:Y:S02]  /*2270*/  LOP3.LUT R10, R10, 0x7fffff, RZ, 0xc0, !PT ;  /* 0x007fffff0a0a7812 */ /* 0x000fe400078ec0ff */
[C---:B------:R-:W-:Y:S02]  /*2280*/  ISETP.NE.AND P2, PT, R9.reuse, RZ, PT ;  /* 0x000000ff0900720c */ /* 0x040fe40003f45270 */
[----:B------:R-:W-:Y:S02]  /*2290*/  LOP3.LUT R21, R10, 0x800000, RZ, 0xfc, !PT ;  /* 0x008000000a157812 */ /* 0x000fe400078efcff */
[----:B------:R-:W-:Y:S01]  /*22a0*/  ISETP.NE.AND P1, PT, R9, RZ, PT ;  /* 0x000000ff0900720c */ /* 0x000fe20003f25270 */
[----:B------:R-:W-:Y:S01]  /*22b0*/  IMAD.MOV R9, RZ, RZ, -R9 ;  /* 0x000000ffff097224 */ /* 0x000fe200078e0a09 */
[----:B------:R-:W-:-:S02]  /*22c0*/  SHF.L.U32 R8, R21, R8, RZ ;  /* 0x0000000815087219 */ /* 0x000fc400000006ff */
[----:B------:R-:W-:Y:S02]  /*22d0*/  FSETP.NEU.FTZ.AND P0, PT, R15, R24, PT ;  /* 0x000000180f00720b */ /* 0x000fe40003f1d000 */
[----:B------:R-:W-:Y:S02]  /*22e0*/  SEL R10, R9, RZ, P2 ;  /* 0x000000ff090a7207 */ /* 0x000fe40001000000 */
[----:B------:R-:W-:Y:S02]  /*22f0*/  ISETP.NE.AND P1, PT, R8, RZ, P1 ;  /* 0x000000ff0800720c */ /* 0x000fe40000f25270 */
[----:B------:R-:W-:Y:S02]  /*2300*/  SHF.R.U32.HI R21, RZ, R10, R21 ;  /* 0x0000000aff157219 */ /* 0x000fe40000011615 */
[----:B------:R-:W-:Y:S02]  /*2310*/  PLOP3.LUT P0, PT, P0, P1, PT, 0xf8, 0x8f ;  /* 0x00000000008f781c */ /* 0x000fe40000703f70 */
[----:B------:R-:W-:-:S02]  /*2320*/  SHF.R.U32.HI R9, RZ, 0x1, R21 ;  /* 0x00000001ff097819 */ /* 0x000fc40000011615 */
[----:B------:R-:W-:-:S04]  /*2330*/  SEL R8, RZ, 0x1, !P0 ;  /* 0x00000001ff087807 */ /* 0x000fc80004000000 */
[----:B------:R-:W-:-:S04]  /*2340*/  LOP3.LUT R8, R8, 0x1, R9, 0xf8, !PT ;  /* 0x0000000108087812 */ /* 0x000fc800078ef809 */
[----:B------:R-:W-:-:S04]  /*2350*/  LOP3.LUT R8, R8, R21, RZ, 0xc0, !PT ;  /* 0x0000001508087212 */ /* 0x000fc800078ec0ff */
[----:B------:R-:W-:-:S04]  /*2360*/  IADD3 R8, PT, PT, R9, R8, RZ ;  /* 0x0000000809087210 */ /* 0x000fc80007ffe0ff */
[----:B------:R-:W-:Y:S01]  /*2370*/  LOP3.LUT R3, R8, R3, RZ, 0xfc, !PT ;  /* 0x0000000308037212 */ /* 0x000fe200078efcff */
[----:B------:R-:W-:Y:S06]  /*2380*/  BRA `(.L_x_57) ;  /* 0x0000000000107947 */ /* 0x000fec0003800000 */
.L_x_56:
[----:B------:R-:W-:-:S04]  /*2390*/  LOP3.LUT R3, R3, 0x80000000, RZ, 0xc0, !PT ;  /* 0x8000000003037812 */ /* 0x000fc800078ec0ff */
[----:B------:R-:W-:Y:S01]  /*23a0*/  LOP3.LUT R3, R3, 0x7f800000, RZ, 0xfc, !PT ;  /* 0x7f80000003037812 */ /* 0x000fe200078efcff */
[----:B------:R-:W-:Y:S06]  /*23b0*/  BRA `(.L_x_57) ;  /* 0x0000000000047947 */ /* 0x000fec0003800000 */
.L_x_55:
[----:B------:R-:W-:-:S07]  /*23c0*/  IMAD R3, R15, 0x800000, R3 ;  /* 0x008000000f037824 */ /* 0x000fce00078e0203 */
.L_x_57:
[----:B------:R-:W-:Y:S05]  /*23d0*/  BSYNC.RECONVERGENT B5 ;  /* 0x0000000000057941 */ /* 0x000fea0003800200 */
.L_x_54:
[----:B------:R-:W-:Y:S05]  /*23e0*/  BRA `(.L_x_58) ;  /* 0x0000000000207947 */ /* 0x000fea0003800000 */
.L_x_53:
[----:B------:R-:W-:-:S04]  /*23f0*/  LOP3.LUT R3, R8, 0x80000000, R3, 0x48, !PT ;  /* 0x8000000008037812 */ /* 0x000fc800078e4803 */
[----:B------:R-:W-:Y:S01]  /*2400*/  LOP3.LUT R3, R3, 0x7f800000, RZ, 0xfc, !PT ;  /* 0x7f80000003037812 */ /* 0x000fe200078efcff */
[----:B------:R-:W-:Y:S06]  /*2410*/  BRA `(.L_x_58) ;  /* 0x0000000000147947 */ /* 0x000fec0003800000 */
.L_x_52:
[----:B------:R-:W-:Y:S01]  /*2420*/  LOP3.LUT R3, R8, 0x80000000, R3, 0x48, !PT ;  /* 0x8000000008037812 */ /* 0x000fe200078e4803 */
[----:B------:R-:W-:Y:S06]  /*2430*/  BRA `(.L_x_58) ;  /* 0x00000000000c7947 */ /* 0x000fec0003800000 */
.L_x_51:
[----:B------:R-:W0:Y:S01]  /*2440*/  MUFU.RSQ R3, -QNAN ;  /* 0xffc0000000037908 */ /* 0x000e220000001400 */
[----:B------:R-:W-:Y:S05]  /*2450*/  BRA `(.L_x_58) ;  /* 0x0000000000047947 */ /* 0x000fea0003800000 */
.L_x_50:
[----:B------:R-:W-:-:S07]  /*2460*/  FADD.FTZ R3, R3, R8 ;  /* 0x0000000803037221 */ /* 0x000fce0000010000 */
.L_x_58:
[----:B------:R-:W-:Y:S05]  /*2470*/  BSYNC.RECONVERGENT B4 ;  /* 0x0000000000047941 */ /* 0x000fea0003800200 */
.L_x_48:
[----:B------:R-:W-:-:S04]  /*2480*/  HFMA2 R23, -RZ, RZ, 0, 0 ;  /* 0x00000000ff177431 */ /* 0x000fc800000001ff */
[----:B0-----:R-:W-:Y:S05]  /*2490*/  RET.REL.NODEC R22 `(_Z15integrateBodiesP6float4S0_S0_S0_P7ushort2S0_PfPbffS_jjjj) ;  /* 0xffffffd816d87950 */ /* 0x001fea0003c3ffff */
.L_x_59:
[----:B------:R-:W-:-:S00]  /*24a0*/  BRA `(.L_x_59) ;  /* 0xfffffffc00fc7947 */ /* 0x000fc0000383ffff */
[----:B------:R-:W-:-:S00]  /*24b0*/  NOP ;  /* 0x0000000000007918 */ /* 0x000fc00000000000 */
        /* <DEDUP_REMOVED lines=12> */
.L_x_61:


//--------------------- .nv.global.init           --------------------------
	.section	.nv.global.init,"aw",@progbits
	.align	4
.nv.global.init:
	.type		__cudart_i2opi_f,@object
	.size		__cudart_i2opi_f,(.L_0 - __cudart_i2opi_f)
__cudart_i2opi_f:
        /*0000*/ 	.byte	0x41, 0x90, 0x43, 0x3c, 0x99, 0x95, 0x62, 0xdb, 0xc0, 0xdd, 0x34, 0xf5, 0xd1, 0x57, 0x27, 0xfc
        /*0010*/ 	.byte	0x29, 0x15, 0x44, 0x4e, 0x6e, 0x83, 0xf9, 0xa2
.L_0:


//--------------------- .nv.shared._Z15integrateBodiesP6float4S0_S0_S0_P7ushort2S0_PfPbffS_jjjj --------------------------
	.section	.nv.shared._Z15integrateBodiesP6float4S0_S0_S0_P7ushort2S0_PfPbffS_jjjj,"aw",@nobits
	.sectionflags	@""
	.align	16
	.zero		1024


//--------------------- .nv.shared.reserved.0     --------------------------
	.section	.nv.shared.reserved.0,"aw",@nobits
	.weak		__nv_reservedSMEM_offset_0_alias
	.size		__nv_reservedSMEM_offset_0_alias, 0, 64
	.other		__nv_reservedSMEM_offset_0_alias,@"STO_CUDA_RESERVED_SHARED STV_DEFAULT"
__nv_reservedSMEM_offset_0_alias:
	.zero		0
	.zero		64


//--------------------- .nv.constant0._Z15integrateBodiesP6float4S0_S0_S0_P7ushort2S0_PfPbffS_jjjj --------------------------
	.section	.nv.constant0._Z15integrateBodiesP6float4S0_S0_S0_P7ushort2S0_PfPbffS_jjjj,"a",@progbits
	.sectionflags	@""
	.align	4
.nv.constant0._Z15integrateBodiesP6float4S0_S0_S0_P7ushort2S0_PfPbffS_jjjj:
	.zero		1008


//--------------------- SYMBOLS --------------------------

	.type		.nv.reservedSmem.offset0,@object
	.size		.nv.reservedSmem.offset0,0x4
	.type		.nv.reservedSmem.cap,@object
	.size		.nv.reservedSmem.cap,0x4
